//
// Generated by NVIDIA NVVM Compiler
//
// Compiler Build ID: CL-36424714
// Cuda compilation tools, release 13.0, V13.0.88
// Based on NVVM 20.0.0
//

.version 9.0
.target sm_100
.address_size 64

	// .globl	_Z22flash_attention_kernelPK6float4S1_S1_iiiiiifPf
.extern .shared .align 16 .b8 sram[];

.visible .entry _Z22flash_attention_kernelPK6float4S1_S1_iiiiiifPf(
	.param .u64 .ptr .align 1 _Z22flash_attention_kernelPK6float4S1_S1_iiiiiifPf_param_0,
	.param .u64 .ptr .align 1 _Z22flash_attention_kernelPK6float4S1_S1_iiiiiifPf_param_1,
	.param .u64 .ptr .align 1 _Z22flash_attention_kernelPK6float4S1_S1_iiiiiifPf_param_2,
	.param .u32 _Z22flash_attention_kernelPK6float4S1_S1_iiiiiifPf_param_3,
	.param .u32 _Z22flash_attention_kernelPK6float4S1_S1_iiiiiifPf_param_4,
	.param .u32 _Z22flash_attention_kernelPK6float4S1_S1_iiiiiifPf_param_5,
	.param .u32 _Z22flash_attention_kernelPK6float4S1_S1_iiiiiifPf_param_6,
	.param .u32 _Z22flash_attention_kernelPK6float4S1_S1_iiiiiifPf_param_7,
	.param .u32 _Z22flash_attention_kernelPK6float4S1_S1_iiiiiifPf_param_8,
	.param .f32 _Z22flash_attention_kernelPK6float4S1_S1_iiiiiifPf_param_9,
	.param .u64 .ptr .align 1 _Z22flash_attention_kernelPK6float4S1_S1_iiiiiifPf_param_10
)
{
	.local .align 16 .b8 	__local_depot0[256];
	.reg .b64 	%SP;
	.reg .b64 	%SPL;
	.reg .pred 	%p<59>;
	.reg .b32 	%r<300>;
	.reg .b32 	%f<769>;
	.reg .b64 	%rd<46>;

	mov.u64 	%SPL, __local_depot0;
	ld.param.u64 	%rd8, [_Z22flash_attention_kernelPK6float4S1_S1_iiiiiifPf_param_0];
	ld.param.u64 	%rd6, [_Z22flash_attention_kernelPK6float4S1_S1_iiiiiifPf_param_1];
	ld.param.u64 	%rd7, [_Z22flash_attention_kernelPK6float4S1_S1_iiiiiifPf_param_2];
	ld.param.u32 	%r89, [_Z22flash_attention_kernelPK6float4S1_S1_iiiiiifPf_param_3];
	ld.param.u32 	%r85, [_Z22flash_attention_kernelPK6float4S1_S1_iiiiiifPf_param_4];
	ld.param.u32 	%r87, [_Z22flash_attention_kernelPK6float4S1_S1_iiiiiifPf_param_7];
	ld.param.u32 	%r88, [_Z22flash_attention_kernelPK6float4S1_S1_iiiiiifPf_param_8];
	ld.param.u64 	%rd9, [_Z22flash_attention_kernelPK6float4S1_S1_iiiiiifPf_param_10];
	cvta.to.global.u64 	%rd1, %rd8;
	cvta.to.global.u64 	%rd2, %rd9;
	add.u64 	%rd3, %SPL, 0;
	mov.u32 	%r90, %ctaid.x;
	mov.u32 	%r1, %ctaid.y;
	mov.u32 	%r2, %tid.x;
	shr.s32 	%r91, %r85, 31;
	shr.u32 	%r92, %r91, 30;
	add.s32 	%r93, %r85, %r92;
	shr.s32 	%r3, %r93, 2;
	mul.lo.s32 	%r4, %r89, %r90;
	mul.lo.s32 	%r5, %r4, %r3;
	mul.lo.s32 	%r6, %r88, %r3;
	mul.lo.s32 	%r7, %r87, %r3;
	shl.b32 	%r8, %r7, 4;
	setp.lt.s32 	%p1, %r85, 4;
	@%p1 bra 	$L__BB0_13;
	mad.lo.s32 	%r95, %r3, %r2, %r5;
	mad.lo.s32 	%r9, %r6, %r1, %r95;
	add.s32 	%r96, %r3, -1;
	and.b32  	%r10, %r3, 15;
	setp.lt.u32 	%p2, %r96, 15;
	mov.b32 	%r271, 0;
	@%p2 bra 	$L__BB0_4;
	and.b32  	%r271, %r3, 536870896;
	mov.b32 	%r269, 0;
$L__BB0_3:
	.pragma "nounroll";
	mul.wide.u32 	%rd11, %r269, 16;
	add.s64 	%rd12, %rd3, %rd11;
	add.s32 	%r98, %r9, %r269;
	mul.wide.s32 	%rd13, %r98, 16;
	add.s64 	%rd14, %rd1, %rd13;
	ld.global.v4.f32 	{%f95, %f96, %f97, %f98}, [%rd14];
	st.local.v4.f32 	[%rd12], {%f95, %f96, %f97, %f98};
	ld.global.v4.f32 	{%f99, %f100, %f101, %f102}, [%rd14+16];
	st.local.v4.f32 	[%rd12+16], {%f99, %f100, %f101, %f102};
	ld.global.v4.f32 	{%f103, %f104, %f105, %f106}, [%rd14+32];
	st.local.v4.f32 	[%rd12+32], {%f103, %f104, %f105, %f106};
	ld.global.v4.f32 	{%f107, %f108, %f109, %f110}, [%rd14+48];
	st.local.v4.f32 	[%rd12+48], {%f107, %f108, %f109, %f110};
	ld.global.v4.f32 	{%f111, %f112, %f113, %f114}, [%rd14+64];
	st.local.v4.f32 	[%rd12+64], {%f111, %f112, %f113, %f114};
	ld.global.v4.f32 	{%f115, %f116, %f117, %f118}, [%rd14+80];
	st.local.v4.f32 	[%rd12+80], {%f115, %f116, %f117, %f118};
	ld.global.v4.f32 	{%f119, %f120, %f121, %f122}, [%rd14+96];
	st.local.v4.f32 	[%rd12+96], {%f119, %f120, %f121, %f122};
	ld.global.v4.f32 	{%f123, %f124, %f125, %f126}, [%rd14+112];
	st.local.v4.f32 	[%rd12+112], {%f123, %f124, %f125, %f126};
	ld.global.v4.f32 	{%f127, %f128, %f129, %f130}, [%rd14+128];
	st.local.v4.f32 	[%rd12+128], {%f127, %f128, %f129, %f130};
	ld.global.v4.f32 	{%f131, %f132, %f133, %f134}, [%rd14+144];
	st.local.v4.f32 	[%rd12+144], {%f131, %f132, %f133, %f134};
	ld.global.v4.f32 	{%f135, %f136, %f137, %f138}, [%rd14+160];
	st.local.v4.f32 	[%rd12+160], {%f135, %f136, %f137, %f138};
	ld.global.v4.f32 	{%f139, %f140, %f141, %f142}, [%rd14+176];
	st.local.v4.f32 	[%rd12+176], {%f139, %f140, %f141, %f142};
	ld.global.v4.f32 	{%f143, %f144, %f145, %f146}, [%rd14+192];
	st.local.v4.f32 	[%rd12+192], {%f143, %f144, %f145, %f146};
	ld.global.v4.f32 	{%f147, %f148, %f149, %f150}, [%rd14+208];
	st.local.v4.f32 	[%rd12+208], {%f147, %f148, %f149, %f150};
	ld.global.v4.f32 	{%f151, %f152, %f153, %f154}, [%rd14+224];
	st.local.v4.f32 	[%rd12+224], {%f151, %f152, %f153, %f154};
	ld.global.v4.f32 	{%f155, %f156, %f157, %f158}, [%rd14+240];
	st.local.v4.f32 	[%rd12+240], {%f155, %f156, %f157, %f158};
	add.s32 	%r269, %r269, 16;
	setp.ne.s32 	%p3, %r269, %r271;
	@%p3 bra 	$L__BB0_3;
$L__BB0_4:
	setp.eq.s32 	%p4, %r10, 0;
	@%p4 bra 	$L__BB0_13;
	and.b32  	%r15, %r3, 7;
	setp.lt.u32 	%p5, %r10, 8;
	@%p5 bra 	$L__BB0_7;
	mul.wide.u32 	%rd15, %r271, 16;
	add.s64 	%rd16, %rd3, %rd15;
	add.s32 	%r99, %r9, %r271;
	mul.wide.s32 	%rd17, %r99, 16;
	add.s64 	%rd18, %rd1, %rd17;
	ld.global.v4.f32 	{%f159, %f160, %f161, %f162}, [%rd18];
	st.local.v4.f32 	[%rd16], {%f159, %f160, %f161, %f162};
	ld.global.v4.f32 	{%f163, %f164, %f165, %f166}, [%rd18+16];
	st.local.v4.f32 	[%rd16+16], {%f163, %f164, %f165, %f166};
	ld.global.v4.f32 	{%f167, %f168, %f169, %f170}, [%rd18+32];
	st.local.v4.f32 	[%rd16+32], {%f167, %f168, %f169, %f170};
	ld.global.v4.f32 	{%f171, %f172, %f173, %f174}, [%rd18+48];
	st.local.v4.f32 	[%rd16+48], {%f171, %f172, %f173, %f174};
	ld.global.v4.f32 	{%f175, %f176, %f177, %f178}, [%rd18+64];
	st.local.v4.f32 	[%rd16+64], {%f175, %f176, %f177, %f178};
	ld.global.v4.f32 	{%f179, %f180, %f181, %f182}, [%rd18+80];
	st.local.v4.f32 	[%rd16+80], {%f179, %f180, %f181, %f182};
	ld.global.v4.f32 	{%f183, %f184, %f185, %f186}, [%rd18+96];
	st.local.v4.f32 	[%rd16+96], {%f183, %f184, %f185, %f186};
	ld.global.v4.f32 	{%f187, %f188, %f189, %f190}, [%rd18+112];
	st.local.v4.f32 	[%rd16+112], {%f187, %f188, %f189, %f190};
	add.s32 	%r271, %r271, 8;
$L__BB0_7:
	setp.eq.s32 	%p6, %r15, 0;
	@%p6 bra 	$L__BB0_13;
	and.b32  	%r18, %r3, 3;
	setp.lt.u32 	%p7, %r15, 4;
	@%p7 bra 	$L__BB0_10;
	mul.wide.u32 	%rd19, %r271, 16;
	add.s64 	%rd20, %rd3, %rd19;
	add.s32 	%r100, %r9, %r271;
	mul.wide.s32 	%rd21, %r100, 16;
	add.s64 	%rd22, %rd1, %rd21;
	ld.global.v4.f32 	{%f191, %f192, %f193, %f194}, [%rd22];
	st.local.v4.f32 	[%rd20], {%f191, %f192, %f193, %f194};
	ld.global.v4.f32 	{%f195, %f196, %f197, %f198}, [%rd22+16];
	st.local.v4.f32 	[%rd20+16], {%f195, %f196, %f197, %f198};
	ld.global.v4.f32 	{%f199, %f200, %f201, %f202}, [%rd22+32];
	st.local.v4.f32 	[%rd20+32], {%f199, %f200, %f201, %f202};
	ld.global.v4.f32 	{%f203, %f204, %f205, %f206}, [%rd22+48];
	st.local.v4.f32 	[%rd20+48], {%f203, %f204, %f205, %f206};
	add.s32 	%r271, %r271, 4;
$L__BB0_10:
	setp.eq.s32 	%p8, %r18, 0;
	@%p8 bra 	$L__BB0_13;
	mov.b32 	%r274, 0;
$L__BB0_12:
	.pragma "nounroll";
	mul.wide.u32 	%rd23, %r271, 16;
	add.s64 	%rd24, %rd3, %rd23;
	add.s32 	%r102, %r9, %r271;
	mul.wide.s32 	%rd25, %r102, 16;
	add.s64 	%rd26, %rd1, %rd25;
	ld.global.v4.f32 	{%f207, %f208, %f209, %f210}, [%rd26];
	st.local.v4.f32 	[%rd24], {%f207, %f208, %f209, %f210};
	add.s32 	%r271, %r271, 1;
	add.s32 	%r274, %r274, 1;
	setp.ne.s32 	%p9, %r274, %r18;
	@%p9 bra 	$L__BB0_12;
$L__BB0_13:
	ld.param.u32 	%r267, [_Z22flash_attention_kernelPK6float4S1_S1_iiiiiifPf_param_5];
	div.s32 	%r25, %r88, %r3;
	setp.lt.s32 	%p10, %r267, 1;
	@%p10 bra 	$L__BB0_80;
	ld.param.f32 	%f708, [_Z22flash_attention_kernelPK6float4S1_S1_iiiiiifPf_param_9];
	mov.u32 	%r105, sram;
	add.s32 	%r26, %r105, %r8;
	add.s32 	%r27, %r26, %r8;
	mad.lo.s32 	%r106, %r3, %r2, %r5;
	mad.lo.s32 	%r28, %r6, %r1, %r106;
	and.b32  	%r29, %r87, 7;
	and.b32  	%r30, %r87, 3;
	and.b32  	%r31, %r3, 3;
	and.b32  	%r32, %r3, 7;
	mul.f32 	%f1, %f708, 0f00000000;
	and.b32  	%r33, %r87, 2147483640;
	and.b32  	%r34, %r3, 536870904;
	mul.lo.s32 	%r35, %r25, %r3;
	cvta.to.global.u64 	%rd4, %rd6;
	cvta.to.global.u64 	%rd5, %rd7;
	mov.f32 	%f710, 0f00000000;
	mov.b32 	%r275, 0;
	mov.f32 	%f711, %f710;
$L__BB0_15:
	mov.f32 	%f3, %f711;
	setp.lt.s32 	%p11, %r87, 1;
	@%p11 bra 	$L__BB0_18;
	shl.b32 	%r108, %r2, 4;
	mov.u32 	%r109, sram;
	add.s32 	%r276, %r109, %r108;
	mad.lo.s32 	%r110, %r87, %r275, %r4;
	mad.lo.s32 	%r277, %r3, %r110, %r2;
	mov.b32 	%r278, 0;
$L__BB0_17:
	mul.wide.s32 	%rd27, %r277, 16;
	add.s64 	%rd28, %rd4, %rd27;
	ld.global.v4.f32 	{%f212, %f213, %f214, %f215}, [%rd28];
	st.shared.v4.f32 	[%r276], {%f212, %f213, %f214, %f215};
	add.s32 	%r111, %r276, %r8;
	add.s64 	%rd29, %rd5, %rd27;
	ld.global.v4.f32 	{%f216, %f217, %f218, %f219}, [%rd29];
	st.shared.v4.f32 	[%r111], {%f216, %f217, %f218, %f219};
	add.s32 	%r278, %r278, %r25;
	add.s32 	%r277, %r277, %r35;
	shl.b32 	%r112, %r35, 4;
	add.s32 	%r276, %r276, %r112;
	setp.lt.s32 	%p12, %r278, %r87;
	@%p12 bra 	$L__BB0_17;
$L__BB0_18:
	setp.lt.s32 	%p13, %r87, 1;
	bar.sync 	0;
	mov.f32 	%f727, 0f00800000;
	@%p13 bra 	$L__BB0_44;
	setp.lt.s32 	%p14, %r85, 4;
	@%p14 bra 	$L__BB0_33;
	mov.f32 	%f727, 0f00800000;
	mov.b32 	%r279, 0;
$L__BB0_21:
	add.s32 	%r145, %r3, -1;
	setp.lt.u32 	%p23, %r145, 7;
	mul.lo.s32 	%r46, %r279, %r3;
	mov.f32 	%f720, 0f00000000;
	mov.b32 	%r282, 0;
	@%p23 bra 	$L__BB0_24;
	mov.f32 	%f720, 0f00000000;
	mov.b32 	%r280, 0;
$L__BB0_23:
	.pragma "nounroll";
	mul.wide.u32 	%rd30, %r280, 16;
	add.s64 	%rd31, %rd3, %rd30;
	ld.local.v4.f32 	{%f230, %f231, %f232, %f233}, [%rd31];
	add.s32 	%r147, %r280, %r46;
	shl.b32 	%r148, %r147, 4;
	mov.u32 	%r149, sram;
	add.s32 	%r150, %r149, %r148;
	ld.shared.v4.f32 	{%f234, %f235, %f236, %f237}, [%r150];
	mul.f32 	%f238, %f231, %f235;
	fma.rn.f32 	%f239, %f230, %f234, %f238;
	fma.rn.f32 	%f240, %f232, %f236, %f239;
	fma.rn.f32 	%f241, %f233, %f237, %f240;
	add.f32 	%f242, %f720, %f241;
	ld.local.v4.f32 	{%f243, %f244, %f245, %f246}, [%rd31+16];
	ld.shared.v4.f32 	{%f247, %f248, %f249, %f250}, [%r150+16];
	mul.f32 	%f251, %f244, %f248;
	fma.rn.f32 	%f252, %f243, %f247, %f251;
	fma.rn.f32 	%f253, %f245, %f249, %f252;
	fma.rn.f32 	%f254, %f246, %f250, %f253;
	add.f32 	%f255, %f242, %f254;
	ld.local.v4.f32 	{%f256, %f257, %f258, %f259}, [%rd31+32];
	ld.shared.v4.f32 	{%f260, %f261, %f262, %f263}, [%r150+32];
	mul.f32 	%f264, %f257, %f261;
	fma.rn.f32 	%f265, %f256, %f260, %f264;
	fma.rn.f32 	%f266, %f258, %f262, %f265;
	fma.rn.f32 	%f267, %f259, %f263, %f266;
	add.f32 	%f268, %f255, %f267;
	ld.local.v4.f32 	{%f269, %f270, %f271, %f272}, [%rd31+48];
	ld.shared.v4.f32 	{%f273, %f274, %f275, %f276}, [%r150+48];
	mul.f32 	%f277, %f270, %f274;
	fma.rn.f32 	%f278, %f269, %f273, %f277;
	fma.rn.f32 	%f279, %f271, %f275, %f278;
	fma.rn.f32 	%f280, %f272, %f276, %f279;
	add.f32 	%f281, %f268, %f280;
	ld.local.v4.f32 	{%f282, %f283, %f284, %f285}, [%rd31+64];
	ld.shared.v4.f32 	{%f286, %f287, %f288, %f289}, [%r150+64];
	mul.f32 	%f290, %f283, %f287;
	fma.rn.f32 	%f291, %f282, %f286, %f290;
	fma.rn.f32 	%f292, %f284, %f288, %f291;
	fma.rn.f32 	%f293, %f285, %f289, %f292;
	add.f32 	%f294, %f281, %f293;
	ld.local.v4.f32 	{%f295, %f296, %f297, %f298}, [%rd31+80];
	ld.shared.v4.f32 	{%f299, %f300, %f301, %f302}, [%r150+80];
	mul.f32 	%f303, %f296, %f300;
	fma.rn.f32 	%f304, %f295, %f299, %f303;
	fma.rn.f32 	%f305, %f297, %f301, %f304;
	fma.rn.f32 	%f306, %f298, %f302, %f305;
	add.f32 	%f307, %f294, %f306;
	ld.local.v4.f32 	{%f308, %f309, %f310, %f311}, [%rd31+96];
	ld.shared.v4.f32 	{%f312, %f313, %f314, %f315}, [%r150+96];
	mul.f32 	%f316, %f309, %f313;
	fma.rn.f32 	%f317, %f308, %f312, %f316;
	fma.rn.f32 	%f318, %f310, %f314, %f317;
	fma.rn.f32 	%f319, %f311, %f315, %f318;
	add.f32 	%f320, %f307, %f319;
	ld.local.v4.f32 	{%f321, %f322, %f323, %f324}, [%rd31+112];
	ld.shared.v4.f32 	{%f325, %f326, %f327, %f328}, [%r150+112];
	mul.f32 	%f329, %f322, %f326;
	fma.rn.f32 	%f330, %f321, %f325, %f329;
	fma.rn.f32 	%f331, %f323, %f327, %f330;
	fma.rn.f32 	%f332, %f324, %f328, %f331;
	add.f32 	%f720, %f320, %f332;
	add.s32 	%r280, %r280, 8;
	setp.ne.s32 	%p24, %r280, %r34;
	mov.u32 	%r282, %r34;
	@%p24 bra 	$L__BB0_23;
$L__BB0_24:
	setp.eq.s32 	%p25, %r32, 0;
	@%p25 bra 	$L__BB0_32;
	add.s32 	%r151, %r32, -1;
	setp.lt.u32 	%p26, %r151, 3;
	@%p26 bra 	$L__BB0_27;
	mul.wide.u32 	%rd32, %r282, 16;
	add.s64 	%rd33, %rd3, %rd32;
	ld.local.v4.f32 	{%f334, %f335, %f336, %f337}, [%rd33];
	add.s32 	%r152, %r282, %r46;
	shl.b32 	%r153, %r152, 4;
	mov.u32 	%r154, sram;
	add.s32 	%r155, %r154, %r153;
	ld.shared.v4.f32 	{%f338, %f339, %f340, %f341}, [%r155];
	mul.f32 	%f342, %f335, %f339;
	fma.rn.f32 	%f343, %f334, %f338, %f342;
	fma.rn.f32 	%f344, %f336, %f340, %f343;
	fma.rn.f32 	%f345, %f337, %f341, %f344;
	add.f32 	%f346, %f720, %f345;
	ld.local.v4.f32 	{%f347, %f348, %f349, %f350}, [%rd33+16];
	ld.shared.v4.f32 	{%f351, %f352, %f353, %f354}, [%r155+16];
	mul.f32 	%f355, %f348, %f352;
	fma.rn.f32 	%f356, %f347, %f351, %f355;
	fma.rn.f32 	%f357, %f349, %f353, %f356;
	fma.rn.f32 	%f358, %f350, %f354, %f357;
	add.f32 	%f359, %f346, %f358;
	ld.local.v4.f32 	{%f360, %f361, %f362, %f363}, [%rd33+32];
	ld.shared.v4.f32 	{%f364, %f365, %f366, %f367}, [%r155+32];
	mul.f32 	%f368, %f361, %f365;
	fma.rn.f32 	%f369, %f360, %f364, %f368;
	fma.rn.f32 	%f370, %f362, %f366, %f369;
	fma.rn.f32 	%f371, %f363, %f367, %f370;
	add.f32 	%f372, %f359, %f371;
	ld.local.v4.f32 	{%f373, %f374, %f375, %f376}, [%rd33+48];
	ld.shared.v4.f32 	{%f377, %f378, %f379, %f380}, [%r155+48];
	mul.f32 	%f381, %f374, %f378;
	fma.rn.f32 	%f382, %f373, %f377, %f381;
	fma.rn.f32 	%f383, %f375, %f379, %f382;
	fma.rn.f32 	%f384, %f376, %f380, %f383;
	add.f32 	%f720, %f372, %f384;
	add.s32 	%r282, %r282, 4;
$L__BB0_27:
	setp.eq.s32 	%p27, %r31, 0;
	@%p27 bra 	$L__BB0_32;
	setp.eq.s32 	%p28, %r31, 1;
	@%p28 bra 	$L__BB0_30;
	mul.wide.u32 	%rd34, %r282, 16;
	add.s64 	%rd35, %rd3, %rd34;
	ld.local.v4.f32 	{%f386, %f387, %f388, %f389}, [%rd35];
	add.s32 	%r156, %r282, %r46;
	shl.b32 	%r157, %r156, 4;
	mov.u32 	%r158, sram;
	add.s32 	%r159, %r158, %r157;
	ld.shared.v4.f32 	{%f390, %f391, %f392, %f393}, [%r159];
	mul.f32 	%f394, %f387, %f391;
	fma.rn.f32 	%f395, %f386, %f390, %f394;
	fma.rn.f32 	%f396, %f388, %f392, %f395;
	fma.rn.f32 	%f397, %f389, %f393, %f396;
	add.f32 	%f398, %f720, %f397;
	ld.local.v4.f32 	{%f399, %f400, %f401, %f402}, [%rd35+16];
	ld.shared.v4.f32 	{%f403, %f404, %f405, %f406}, [%r159+16];
	mul.f32 	%f407, %f400, %f404;
	fma.rn.f32 	%f408, %f399, %f403, %f407;
	fma.rn.f32 	%f409, %f401, %f405, %f408;
	fma.rn.f32 	%f410, %f402, %f406, %f409;
	add.f32 	%f720, %f398, %f410;
	add.s32 	%r282, %r282, 2;
$L__BB0_30:
	and.b32  	%r160, %r3, 1;
	setp.eq.b32 	%p29, %r160, 1;
	not.pred 	%p30, %p29;
	@%p30 bra 	$L__BB0_32;
	mul.wide.u32 	%rd36, %r282, 16;
	add.s64 	%rd37, %rd3, %rd36;
	ld.local.v4.f32 	{%f411, %f412, %f413, %f414}, [%rd37];
	add.s32 	%r161, %r282, %r46;
	shl.b32 	%r162, %r161, 4;
	mov.u32 	%r163, sram;
	add.s32 	%r164, %r163, %r162;
	ld.shared.v4.f32 	{%f415, %f416, %f417, %f418}, [%r164];
	mul.f32 	%f419, %f412, %f416;
	fma.rn.f32 	%f420, %f411, %f415, %f419;
	fma.rn.f32 	%f421, %f413, %f417, %f420;
	fma.rn.f32 	%f422, %f414, %f418, %f421;
	add.f32 	%f720, %f720, %f422;
$L__BB0_32:
	ld.param.f32 	%f709, [_Z22flash_attention_kernelPK6float4S1_S1_iiiiiifPf_param_9];
	mul.f32 	%f423, %f709, %f720;
	mad.lo.s32 	%r165, %r279, %r88, %r2;
	shl.b32 	%r166, %r165, 2;
	add.s32 	%r167, %r27, %r166;
	st.shared.f32 	[%r167], %f423;
	max.f32 	%f727, %f727, %f423;
	add.s32 	%r279, %r279, 1;
	setp.eq.s32 	%p31, %r279, %r87;
	@%p31 bra 	$L__BB0_44;
	bra.uni 	$L__BB0_21;
$L__BB0_33:
	setp.lt.u32 	%p15, %r87, 8;
	mov.f32 	%f727, 0f00800000;
	mov.b32 	%r285, 0;
	@%p15 bra 	$L__BB0_36;
	mov.f32 	%f727, 0f00800000;
	mov.b32 	%r287, 0;
$L__BB0_35:
	.pragma "nounroll";
	mad.lo.s32 	%r115, %r287, %r88, %r2;
	shl.b32 	%r116, %r115, 2;
	add.s32 	%r117, %r27, %r116;
	st.shared.f32 	[%r117], %f1;
	max.f32 	%f727, %f727, %f1;
	shl.b32 	%r118, %r88, 2;
	add.s32 	%r119, %r117, %r118;
	st.shared.f32 	[%r119], %f1;
	add.s32 	%r120, %r119, %r118;
	st.shared.f32 	[%r120], %f1;
	add.s32 	%r121, %r120, %r118;
	st.shared.f32 	[%r121], %f1;
	add.s32 	%r122, %r121, %r118;
	st.shared.f32 	[%r122], %f1;
	add.s32 	%r123, %r122, %r118;
	st.shared.f32 	[%r123], %f1;
	add.s32 	%r124, %r123, %r118;
	st.shared.f32 	[%r124], %f1;
	add.s32 	%r125, %r124, %r118;
	st.shared.f32 	[%r125], %f1;
	add.s32 	%r287, %r287, 8;
	setp.eq.s32 	%p16, %r287, %r33;
	mov.u32 	%r285, %r33;
	@%p16 bra 	$L__BB0_36;
	bra.uni 	$L__BB0_35;
$L__BB0_36:
	setp.eq.s32 	%p17, %r29, 0;
	@%p17 bra 	$L__BB0_44;
	add.s32 	%r126, %r29, -1;
	setp.lt.u32 	%p18, %r126, 3;
	@%p18 bra 	$L__BB0_39;
	mad.lo.s32 	%r127, %r285, %r88, %r2;
	shl.b32 	%r128, %r127, 2;
	add.s32 	%r129, %r27, %r128;
	st.shared.f32 	[%r129], %f1;
	max.f32 	%f727, %f727, %f1;
	shl.b32 	%r130, %r88, 2;
	add.s32 	%r131, %r129, %r130;
	st.shared.f32 	[%r131], %f1;
	add.s32 	%r132, %r131, %r130;
	st.shared.f32 	[%r132], %f1;
	add.s32 	%r133, %r132, %r130;
	st.shared.f32 	[%r133], %f1;
	add.s32 	%r285, %r285, 4;
$L__BB0_39:
	setp.eq.s32 	%p19, %r30, 0;
	@%p19 bra 	$L__BB0_44;
	setp.eq.s32 	%p20, %r30, 1;
	@%p20 bra 	$L__BB0_42;
	mad.lo.s32 	%r134, %r285, %r88, %r2;
	shl.b32 	%r135, %r134, 2;
	add.s32 	%r136, %r27, %r135;
	st.shared.f32 	[%r136], %f1;
	max.f32 	%f727, %f727, %f1;
	shl.b32 	%r137, %r88, 2;
	add.s32 	%r138, %r136, %r137;
	st.shared.f32 	[%r138], %f1;
	add.s32 	%r285, %r285, 2;
$L__BB0_42:
	and.b32  	%r139, %r87, 1;
	setp.eq.b32 	%p21, %r139, 1;
	not.pred 	%p22, %p21;
	@%p22 bra 	$L__BB0_44;
	mad.lo.s32 	%r140, %r285, %r88, %r2;
	shl.b32 	%r141, %r140, 2;
	add.s32 	%r142, %r27, %r141;
	st.shared.f32 	[%r142], %f1;
	max.f32 	%f727, %f727, %f1;
$L__BB0_44:
	setp.lt.s32 	%p32, %r87, 1;
	mov.f32 	%f736, 0f00000000;
	@%p32 bra 	$L__BB0_56;
	setp.lt.u32 	%p33, %r87, 8;
	mov.f32 	%f736, 0f00000000;
	mov.b32 	%r290, 0;
	@%p33 bra 	$L__BB0_48;
	mov.f32 	%f736, 0f00000000;
	mov.b32 	%r288, 0;
$L__BB0_47:
	.pragma "nounroll";
	mad.lo.s32 	%r170, %r288, %r88, %r2;
	shl.b32 	%r171, %r170, 2;
	add.s32 	%r172, %r27, %r171;
	ld.shared.f32 	%f428, [%r172];
	sub.f32 	%f429, %f428, %f727;
	mul.f32 	%f430, %f429, 0f3FB8AA3B;
	ex2.approx.f32 	%f431, %f430;
	st.shared.f32 	[%r172], %f431;
	add.f32 	%f432, %f736, %f431;
	shl.b32 	%r173, %r88, 2;
	add.s32 	%r174, %r172, %r173;
	ld.shared.f32 	%f433, [%r174];
	sub.f32 	%f434, %f433, %f727;
	mul.f32 	%f435, %f434, 0f3FB8AA3B;
	ex2.approx.f32 	%f436, %f435;
	st.shared.f32 	[%r174], %f436;
	add.f32 	%f437, %f432, %f436;
	add.s32 	%r175, %r174, %r173;
	ld.shared.f32 	%f438, [%r175];
	sub.f32 	%f439, %f438, %f727;
	mul.f32 	%f440, %f439, 0f3FB8AA3B;
	ex2.approx.f32 	%f441, %f440;
	st.shared.f32 	[%r175], %f441;
	add.f32 	%f442, %f437, %f441;
	add.s32 	%r176, %r175, %r173;
	ld.shared.f32 	%f443, [%r176];
	sub.f32 	%f444, %f443, %f727;
	mul.f32 	%f445, %f444, 0f3FB8AA3B;
	ex2.approx.f32 	%f446, %f445;
	st.shared.f32 	[%r176], %f446;
	add.f32 	%f447, %f442, %f446;
	add.s32 	%r177, %r176, %r173;
	ld.shared.f32 	%f448, [%r177];
	sub.f32 	%f449, %f448, %f727;
	mul.f32 	%f450, %f449, 0f3FB8AA3B;
	ex2.approx.f32 	%f451, %f450;
	st.shared.f32 	[%r177], %f451;
	add.f32 	%f452, %f447, %f451;
	add.s32 	%r178, %r177, %r173;
	ld.shared.f32 	%f453, [%r178];
	sub.f32 	%f454, %f453, %f727;
	mul.f32 	%f455, %f454, 0f3FB8AA3B;
	ex2.approx.f32 	%f456, %f455;
	st.shared.f32 	[%r178], %f456;
	add.f32 	%f457, %f452, %f456;
	add.s32 	%r179, %r178, %r173;
	ld.shared.f32 	%f458, [%r179];
	sub.f32 	%f459, %f458, %f727;
	mul.f32 	%f460, %f459, 0f3FB8AA3B;
	ex2.approx.f32 	%f461, %f460;
	st.shared.f32 	[%r179], %f461;
	add.f32 	%f462, %f457, %f461;
	add.s32 	%r180, %r179, %r173;
	ld.shared.f32 	%f463, [%r180];
	sub.f32 	%f464, %f463, %f727;
	mul.f32 	%f465, %f464, 0f3FB8AA3B;
	ex2.approx.f32 	%f466, %f465;
	st.shared.f32 	[%r180], %f466;
	add.f32 	%f736, %f462, %f466;
	add.s32 	%r288, %r288, 8;
	setp.ne.s32 	%p34, %r288, %r33;
	mov.u32 	%r290, %r33;
	@%p34 bra 	$L__BB0_47;
$L__BB0_48:
	setp.eq.s32 	%p35, %r29, 0;
	@%p35 bra 	$L__BB0_56;
	add.s32 	%r181, %r29, -1;
	setp.lt.u32 	%p36, %r181, 3;
	@%p36 bra 	$L__BB0_51;
	mad.lo.s32 	%r182, %r290, %r88, %r2;
	shl.b32 	%r183, %r182, 2;
	add.s32 	%r184, %r27, %r183;
	ld.shared.f32 	%f468, [%r184];
	sub.f32 	%f469, %f468, %f727;
	mul.f32 	%f470, %f469, 0f3FB8AA3B;
	ex2.approx.f32 	%f471, %f470;
	st.shared.f32 	[%r184], %f471;
	add.f32 	%f472, %f736, %f471;
	shl.b32 	%r185, %r88, 2;
	add.s32 	%r186, %r184, %r185;
	ld.shared.f32 	%f473, [%r186];
	sub.f32 	%f474, %f473, %f727;
	mul.f32 	%f475, %f474, 0f3FB8AA3B;
	ex2.approx.f32 	%f476, %f475;
	st.shared.f32 	[%r186], %f476;
	add.f32 	%f477, %f472, %f476;
	add.s32 	%r187, %r186, %r185;
	ld.shared.f32 	%f478, [%r187];
	sub.f32 	%f479, %f478, %f727;
	mul.f32 	%f480, %f479, 0f3FB8AA3B;
	ex2.approx.f32 	%f481, %f480;
	st.shared.f32 	[%r187], %f481;
	add.f32 	%f482, %f477, %f481;
	add.s32 	%r188, %r187, %r185;
	ld.shared.f32 	%f483, [%r188];
	sub.f32 	%f484, %f483, %f727;
	mul.f32 	%f485, %f484, 0f3FB8AA3B;
	ex2.approx.f32 	%f486, %f485;
	st.shared.f32 	[%r188], %f486;
	add.f32 	%f736, %f482, %f486;
	add.s32 	%r290, %r290, 4;
$L__BB0_51:
	setp.eq.s32 	%p37, %r30, 0;
	@%p37 bra 	$L__BB0_56;
	setp.eq.s32 	%p38, %r30, 1;
	@%p38 bra 	$L__BB0_54;
	mad.lo.s32 	%r189, %r290, %r88, %r2;
	shl.b32 	%r190, %r189, 2;
	add.s32 	%r191, %r27, %r190;
	ld.shared.f32 	%f488, [%r191];
	sub.f32 	%f489, %f488, %f727;
	mul.f32 	%f490, %f489, 0f3FB8AA3B;
	ex2.approx.f32 	%f491, %f490;
	st.shared.f32 	[%r191], %f491;
	add.f32 	%f492, %f736, %f491;
	shl.b32 	%r192, %r88, 2;
	add.s32 	%r193, %r191, %r192;
	ld.shared.f32 	%f493, [%r193];
	sub.f32 	%f494, %f493, %f727;
	mul.f32 	%f495, %f494, 0f3FB8AA3B;
	ex2.approx.f32 	%f496, %f495;
	st.shared.f32 	[%r193], %f496;
	add.f32 	%f736, %f492, %f496;
	add.s32 	%r290, %r290, 2;
$L__BB0_54:
	and.b32  	%r194, %r87, 1;
	setp.eq.b32 	%p39, %r194, 1;
	not.pred 	%p40, %p39;
	@%p40 bra 	$L__BB0_56;
	mad.lo.s32 	%r195, %r290, %r88, %r2;
	shl.b32 	%r196, %r195, 2;
	add.s32 	%r197, %r27, %r196;
	ld.shared.f32 	%f497, [%r197];
	sub.f32 	%f498, %f497, %f727;
	mul.f32 	%f499, %f498, 0f3FB8AA3B;
	ex2.approx.f32 	%f500, %f499;
	st.shared.f32 	[%r197], %f500;
	add.f32 	%f736, %f736, %f500;
$L__BB0_56:
	setp.lt.s32 	%p41, %r85, 4;
	max.f32 	%f711, %f3, %f727;
	sub.f32 	%f501, %f3, %f711;
	mul.f32 	%f502, %f501, 0f3FB8AA3B;
	ex2.approx.f32 	%f503, %f502;
	sub.f32 	%f504, %f727, %f711;
	mul.f32 	%f505, %f504, 0f3FB8AA3B;
	ex2.approx.f32 	%f506, %f505;
	mul.f32 	%f507, %f710, %f503;
	fma.rn.f32 	%f710, %f736, %f506, %f507;
	mov.f32 	%f508, 0f3F800000;
	div.approx.f32 	%f509, %f508, %f710;
	mul.f32 	%f44, %f507, %f509;
	mul.f32 	%f45, %f506, %f509;
	@%p41 bra 	$L__BB0_79;
	@%p32 bra 	$L__BB0_71;
	mov.b32 	%r292, 0;
$L__BB0_59:
	setp.lt.u32 	%p49, %r87, 8;
	mov.f32 	%f768, 0f00000000;
	mov.b32 	%r295, 0;
	mov.f32 	%f767, %f768;
	mov.f32 	%f766, %f768;
	mov.f32 	%f765, %f768;
	@%p49 bra 	$L__BB0_62;
	mov.f32 	%f768, 0f00000000;
	mov.b32 	%r293, 0;
$L__BB0_61:
	.pragma "nounroll";
	mad.lo.s32 	%r211, %r293, %r88, %r2;
	shl.b32 	%r212, %r211, 2;
	add.s32 	%r213, %r27, %r212;
	ld.shared.f32 	%f575, [%r213];
	mad.lo.s32 	%r214, %r293, %r3, %r292;
	shl.b32 	%r215, %r214, 4;
	add.s32 	%r216, %r26, %r215;
	ld.shared.v4.f32 	{%f576, %f577, %f578, %f579}, [%r216];
	fma.rn.f32 	%f580, %f575, %f576, %f765;
	fma.rn.f32 	%f581, %f575, %f577, %f766;
	fma.rn.f32 	%f582, %f575, %f578, %f767;
	fma.rn.f32 	%f583, %f575, %f579, %f768;
	shl.b32 	%r217, %r88, 2;
	add.s32 	%r218, %r213, %r217;
	ld.shared.f32 	%f584, [%r218];
	shl.b32 	%r219, %r3, 4;
	add.s32 	%r220, %r216, %r219;
	ld.shared.v4.f32 	{%f585, %f586, %f587, %f588}, [%r220];
	fma.rn.f32 	%f589, %f584, %f585, %f580;
	fma.rn.f32 	%f590, %f584, %f586, %f581;
	fma.rn.f32 	%f591, %f584, %f587, %f582;
	fma.rn.f32 	%f592, %f584, %f588, %f583;
	add.s32 	%r221, %r218, %r217;
	ld.shared.f32 	%f593, [%r221];
	add.s32 	%r222, %r220, %r219;
	ld.shared.v4.f32 	{%f594, %f595, %f596, %f597}, [%r222];
	fma.rn.f32 	%f598, %f593, %f594, %f589;
	fma.rn.f32 	%f599, %f593, %f595, %f590;
	fma.rn.f32 	%f600, %f593, %f596, %f591;
	fma.rn.f32 	%f601, %f593, %f597, %f592;
	add.s32 	%r223, %r221, %r217;
	ld.shared.f32 	%f602, [%r223];
	add.s32 	%r224, %r222, %r219;
	ld.shared.v4.f32 	{%f603, %f604, %f605, %f606}, [%r224];
	fma.rn.f32 	%f607, %f602, %f603, %f598;
	fma.rn.f32 	%f608, %f602, %f604, %f599;
	fma.rn.f32 	%f609, %f602, %f605, %f600;
	fma.rn.f32 	%f610, %f602, %f606, %f601;
	add.s32 	%r225, %r223, %r217;
	ld.shared.f32 	%f611, [%r225];
	add.s32 	%r226, %r224, %r219;
	ld.shared.v4.f32 	{%f612, %f613, %f614, %f615}, [%r226];
	fma.rn.f32 	%f616, %f611, %f612, %f607;
	fma.rn.f32 	%f617, %f611, %f613, %f608;
	fma.rn.f32 	%f618, %f611, %f614, %f609;
	fma.rn.f32 	%f619, %f611, %f615, %f610;
	add.s32 	%r227, %r225, %r217;
	ld.shared.f32 	%f620, [%r227];
	add.s32 	%r228, %r226, %r219;
	ld.shared.v4.f32 	{%f621, %f622, %f623, %f624}, [%r228];
	fma.rn.f32 	%f625, %f620, %f621, %f616;
	fma.rn.f32 	%f626, %f620, %f622, %f617;
	fma.rn.f32 	%f627, %f620, %f623, %f618;
	fma.rn.f32 	%f628, %f620, %f624, %f619;
	add.s32 	%r229, %r227, %r217;
	ld.shared.f32 	%f629, [%r229];
	add.s32 	%r230, %r228, %r219;
	ld.shared.v4.f32 	{%f630, %f631, %f632, %f633}, [%r230];
	fma.rn.f32 	%f634, %f629, %f630, %f625;
	fma.rn.f32 	%f635, %f629, %f631, %f626;
	fma.rn.f32 	%f636, %f629, %f632, %f627;
	fma.rn.f32 	%f637, %f629, %f633, %f628;
	add.s32 	%r231, %r229, %r217;
	ld.shared.f32 	%f638, [%r231];
	add.s32 	%r232, %r230, %r219;
	ld.shared.v4.f32 	{%f639, %f640, %f641, %f642}, [%r232];
	fma.rn.f32 	%f765, %f638, %f639, %f634;
	fma.rn.f32 	%f766, %f638, %f640, %f635;
	fma.rn.f32 	%f767, %f638, %f641, %f636;
	fma.rn.f32 	%f768, %f638, %f642, %f637;
	add.s32 	%r293, %r293, 8;
	setp.ne.s32 	%p50, %r293, %r33;
	mov.u32 	%r295, %r33;
	@%p50 bra 	$L__BB0_61;
$L__BB0_62:
	setp.eq.s32 	%p51, %r29, 0;
	@%p51 bra 	$L__BB0_70;
	add.s32 	%r233, %r29, -1;
	setp.lt.u32 	%p52, %r233, 3;
	@%p52 bra 	$L__BB0_65;
	mad.lo.s32 	%r234, %r295, %r88, %r2;
	shl.b32 	%r235, %r234, 2;
	add.s32 	%r236, %r27, %r235;
	ld.shared.f32 	%f644, [%r236];
	mad.lo.s32 	%r237, %r295, %r3, %r292;
	shl.b32 	%r238, %r237, 4;
	add.s32 	%r239, %r26, %r238;
	ld.shared.v4.f32 	{%f645, %f646, %f647, %f648}, [%r239];
	fma.rn.f32 	%f649, %f644, %f645, %f765;
	fma.rn.f32 	%f650, %f644, %f646, %f766;
	fma.rn.f32 	%f651, %f644, %f647, %f767;
	fma.rn.f32 	%f652, %f644, %f648, %f768;
	shl.b32 	%r240, %r88, 2;
	add.s32 	%r241, %r236, %r240;
	ld.shared.f32 	%f653, [%r241];
	shl.b32 	%r242, %r3, 4;
	add.s32 	%r243, %r239, %r242;
	ld.shared.v4.f32 	{%f654, %f655, %f656, %f657}, [%r243];
	fma.rn.f32 	%f658, %f653, %f654, %f649;
	fma.rn.f32 	%f659, %f653, %f655, %f650;
	fma.rn.f32 	%f660, %f653, %f656, %f651;
	fma.rn.f32 	%f661, %f653, %f657, %f652;
	add.s32 	%r244, %r241, %r240;
	ld.shared.f32 	%f662, [%r244];
	add.s32 	%r245, %r243, %r242;
	ld.shared.v4.f32 	{%f663, %f664, %f665, %f666}, [%r245];
	fma.rn.f32 	%f667, %f662, %f663, %f658;
	fma.rn.f32 	%f668, %f662, %f664, %f659;
	fma.rn.f32 	%f669, %f662, %f665, %f660;
	fma.rn.f32 	%f670, %f662, %f666, %f661;
	add.s32 	%r246, %r244, %r240;
	ld.shared.f32 	%f671, [%r246];
	add.s32 	%r247, %r245, %r242;
	ld.shared.v4.f32 	{%f672, %f673, %f674, %f675}, [%r247];
	fma.rn.f32 	%f765, %f671, %f672, %f667;
	fma.rn.f32 	%f766, %f671, %f673, %f668;
	fma.rn.f32 	%f767, %f671, %f674, %f669;
	fma.rn.f32 	%f768, %f671, %f675, %f670;
	add.s32 	%r295, %r295, 4;
$L__BB0_65:
	setp.eq.s32 	%p53, %r30, 0;
	@%p53 bra 	$L__BB0_70;
	setp.eq.s32 	%p54, %r30, 1;
	@%p54 bra 	$L__BB0_68;
	mad.lo.s32 	%r248, %r295, %r88, %r2;
	shl.b32 	%r249, %r248, 2;
	add.s32 	%r250, %r27, %r249;
	ld.shared.f32 	%f677, [%r250];
	mad.lo.s32 	%r251, %r295, %r3, %r292;
	shl.b32 	%r252, %r251, 4;
	add.s32 	%r253, %r26, %r252;
	ld.shared.v4.f32 	{%f678, %f679, %f680, %f681}, [%r253];
	fma.rn.f32 	%f682, %f677, %f678, %f765;
	fma.rn.f32 	%f683, %f677, %f679, %f766;
	fma.rn.f32 	%f684, %f677, %f680, %f767;
	fma.rn.f32 	%f685, %f677, %f681, %f768;
	shl.b32 	%r254, %r88, 2;
	add.s32 	%r255, %r250, %r254;
	ld.shared.f32 	%f686, [%r255];
	shl.b32 	%r256, %r3, 4;
	add.s32 	%r257, %r253, %r256;
	ld.shared.v4.f32 	{%f687, %f688, %f689, %f690}, [%r257];
	fma.rn.f32 	%f765, %f686, %f687, %f682;
	fma.rn.f32 	%f766, %f686, %f688, %f683;
	fma.rn.f32 	%f767, %f686, %f689, %f684;
	fma.rn.f32 	%f768, %f686, %f690, %f685;
	add.s32 	%r295, %r295, 2;
$L__BB0_68:
	and.b32  	%r258, %r87, 1;
	setp.eq.b32 	%p55, %r258, 1;
	not.pred 	%p56, %p55;
	@%p56 bra 	$L__BB0_70;
	mad.lo.s32 	%r259, %r295, %r88, %r2;
	shl.b32 	%r260, %r259, 2;
	add.s32 	%r261, %r27, %r260;
	ld.shared.f32 	%f691, [%r261];
	mad.lo.s32 	%r262, %r295, %r3, %r292;
	shl.b32 	%r263, %r262, 4;
	add.s32 	%r264, %r26, %r263;
	ld.shared.v4.f32 	{%f692, %f693, %f694, %f695}, [%r264];
	fma.rn.f32 	%f765, %f691, %f692, %f765;
	fma.rn.f32 	%f766, %f691, %f693, %f766;
	fma.rn.f32 	%f767, %f691, %f694, %f767;
	fma.rn.f32 	%f768, %f691, %f695, %f768;
$L__BB0_70:
	add.s32 	%r265, %r28, %r292;
	shl.b32 	%r266, %r265, 2;
	mul.wide.s32 	%rd44, %r266, 4;
	add.s64 	%rd45, %rd2, %rd44;
	ld.global.f32 	%f696, [%rd45];
	mul.f32 	%f697, %f44, %f696;
	fma.rn.f32 	%f698, %f45, %f765, %f697;
	st.global.f32 	[%rd45], %f698;
	ld.global.f32 	%f699, [%rd45+4];
	mul.f32 	%f700, %f44, %f699;
	fma.rn.f32 	%f701, %f45, %f766, %f700;
	st.global.f32 	[%rd45+4], %f701;
	ld.global.f32 	%f702, [%rd45+8];
	mul.f32 	%f703, %f44, %f702;
	fma.rn.f32 	%f704, %f45, %f767, %f703;
	st.global.f32 	[%rd45+8], %f704;
	ld.global.f32 	%f705, [%rd45+12];
	mul.f32 	%f706, %f44, %f705;
	fma.rn.f32 	%f707, %f45, %f768, %f706;
	st.global.f32 	[%rd45+12], %f707;
	add.s32 	%r292, %r292, 1;
	setp.eq.s32 	%p57, %r292, %r3;
	@%p57 bra 	$L__BB0_79;
	bra.uni 	$L__BB0_59;
$L__BB0_71:
	add.s32 	%r199, %r3, -1;
	setp.lt.u32 	%p43, %r199, 3;
	mov.b32 	%r299, 0;
	@%p43 bra 	$L__BB0_74;
	mov.b32 	%r297, 0;
$L__BB0_73:
	.pragma "nounroll";
	add.s32 	%r201, %r28, %r297;
	shl.b32 	%r202, %r201, 2;
	mul.wide.s32 	%rd38, %r202, 4;
	add.s64 	%rd39, %rd2, %rd38;
	ld.global.f32 	%f510, [%rd39];
	mul.f32 	%f511, %f45, 0f00000000;
	fma.rn.f32 	%f512, %f44, %f510, %f511;
	st.global.f32 	[%rd39], %f512;
	ld.global.f32 	%f513, [%rd39+4];
	fma.rn.f32 	%f514, %f44, %f513, %f511;
	st.global.f32 	[%rd39+4], %f514;
	ld.global.f32 	%f515, [%rd39+8];
	fma.rn.f32 	%f516, %f44, %f515, %f511;
	st.global.f32 	[%rd39+8], %f516;
	ld.global.f32 	%f517, [%rd39+12];
	fma.rn.f32 	%f518, %f44, %f517, %f511;
	st.global.f32 	[%rd39+12], %f518;
	ld.global.f32 	%f519, [%rd39+16];
	fma.rn.f32 	%f520, %f44, %f519, %f511;
	st.global.f32 	[%rd39+16], %f520;
	ld.global.f32 	%f521, [%rd39+20];
	fma.rn.f32 	%f522, %f44, %f521, %f511;
	st.global.f32 	[%rd39+20], %f522;
	ld.global.f32 	%f523, [%rd39+24];
	fma.rn.f32 	%f524, %f44, %f523, %f511;
	st.global.f32 	[%rd39+24], %f524;
	ld.global.f32 	%f525, [%rd39+28];
	fma.rn.f32 	%f526, %f44, %f525, %f511;
	st.global.f32 	[%rd39+28], %f526;
	ld.global.f32 	%f527, [%rd39+32];
	fma.rn.f32 	%f528, %f44, %f527, %f511;
	st.global.f32 	[%rd39+32], %f528;
	ld.global.f32 	%f529, [%rd39+36];
	fma.rn.f32 	%f530, %f44, %f529, %f511;
	st.global.f32 	[%rd39+36], %f530;
	ld.global.f32 	%f531, [%rd39+40];
	fma.rn.f32 	%f532, %f44, %f531, %f511;
	st.global.f32 	[%rd39+40], %f532;
	ld.global.f32 	%f533, [%rd39+44];
	fma.rn.f32 	%f534, %f44, %f533, %f511;
	st.global.f32 	[%rd39+44], %f534;
	ld.global.f32 	%f535, [%rd39+48];
	fma.rn.f32 	%f536, %f44, %f535, %f511;
	st.global.f32 	[%rd39+48], %f536;
	ld.global.f32 	%f537, [%rd39+52];
	fma.rn.f32 	%f538, %f44, %f537, %f511;
	st.global.f32 	[%rd39+52], %f538;
	ld.global.f32 	%f539, [%rd39+56];
	fma.rn.f32 	%f540, %f44, %f539, %f511;
	st.global.f32 	[%rd39+56], %f540;
	ld.global.f32 	%f541, [%rd39+60];
	fma.rn.f32 	%f542, %f44, %f541, %f511;
	st.global.f32 	[%rd39+60], %f542;
	add.s32 	%r297, %r297, 4;
	and.b32  	%r299, %r3, 536870908;
	setp.ne.s32 	%p44, %r297, %r299;
	@%p44 bra 	$L__BB0_73;
$L__BB0_74:
	setp.eq.s32 	%p45, %r31, 0;
	@%p45 bra 	$L__BB0_79;
	setp.eq.s32 	%p46, %r31, 1;
	@%p46 bra 	$L__BB0_77;
	add.s32 	%r203, %r28, %r299;
	shl.b32 	%r204, %r203, 2;
	mul.wide.s32 	%rd40, %r204, 4;
	add.s64 	%rd41, %rd2, %rd40;
	ld.global.f32 	%f543, [%rd41];
	mul.f32 	%f544, %f45, 0f00000000;
	fma.rn.f32 	%f545, %f44, %f543, %f544;
	st.global.f32 	[%rd41], %f545;
	ld.global.f32 	%f546, [%rd41+4];
	fma.rn.f32 	%f547, %f44, %f546, %f544;
	st.global.f32 	[%rd41+4], %f547;
	ld.global.f32 	%f548, [%rd41+8];
	fma.rn.f32 	%f549, %f44, %f548, %f544;
	st.global.f32 	[%rd41+8], %f549;
	ld.global.f32 	%f550, [%rd41+12];
	fma.rn.f32 	%f551, %f44, %f550, %f544;
	st.global.f32 	[%rd41+12], %f551;
	ld.global.f32 	%f552, [%rd41+16];
	fma.rn.f32 	%f553, %f44, %f552, %f544;
	st.global.f32 	[%rd41+16], %f553;
	ld.global.f32 	%f554, [%rd41+20];
	fma.rn.f32 	%f555, %f44, %f554, %f544;
	st.global.f32 	[%rd41+20], %f555;
	ld.global.f32 	%f556, [%rd41+24];
	fma.rn.f32 	%f557, %f44, %f556, %f544;
	st.global.f32 	[%rd41+24], %f557;
	ld.global.f32 	%f558, [%rd41+28];
	fma.rn.f32 	%f559, %f44, %f558, %f544;
	st.global.f32 	[%rd41+28], %f559;
	add.s32 	%r299, %r299, 2;
$L__BB0_77:
	and.b32  	%r205, %r3, 1;
	setp.eq.b32 	%p47, %r205, 1;
	not.pred 	%p48, %p47;
	@%p48 bra 	$L__BB0_79;
	add.s32 	%r206, %r28, %r299;
	shl.b32 	%r207, %r206, 2;
	mul.wide.s32 	%rd42, %r207, 4;
	add.s64 	%rd43, %rd2, %rd42;
	ld.global.f32 	%f560, [%rd43];
	mul.f32 	%f561, %f44, %f560;
	fma.rn.f32 	%f562, %f45, 0f00000000, %f561;
	st.global.f32 	[%rd43], %f562;
	ld.global.f32 	%f563, [%rd43+4];
	mul.f32 	%f564, %f44, %f563;
	fma.rn.f32 	%f565, %f45, 0f00000000, %f564;
	st.global.f32 	[%rd43+4], %f565;
	ld.global.f32 	%f566, [%rd43+8];
	mul.f32 	%f567, %f44, %f566;
	fma.rn.f32 	%f568, %f45, 0f00000000, %f567;
	st.global.f32 	[%rd43+8], %f568;
	ld.global.f32 	%f569, [%rd43+12];
	mul.f32 	%f570, %f44, %f569;
	fma.rn.f32 	%f571, %f45, 0f00000000, %f570;
	st.global.f32 	[%rd43+12], %f571;
$L__BB0_79:
	ld.param.u32 	%r268, [_Z22flash_attention_kernelPK6float4S1_S1_iiiiiifPf_param_5];
	bar.sync 	0;
	add.s32 	%r275, %r275, 1;
	setp.ne.s32 	%p58, %r275, %r268;
	@%p58 bra 	$L__BB0_15;
$L__BB0_80:
	ret;

}


// ===== COMPILED SASS (sm_100) =====

	.target	sm_100

	.elftype	@"ET_EXEC"


//--------------------- .note.nv.tkinfo           --------------------------
	.section	.note.nv.tkinfo,"",@"SHT_NOTE"
	.sectionflags	@"SHF_NOTE_NV_TKINFO"
	.tkinfo
        /*0018*/ 	.word	0x00000002
        /*0030*/ 	.string	""
        /*0030*/ 	.string	"ptxas"
        /*0030*/ 	.string	"Cuda compilation tools, release 13.0, V13.0.88"
        /*0030*/ 	.string	"Build cuda_13.0.r13.0/compiler.36424714_0"
        /*0030*/ 	.string	"-arch sm_100 -m 64 "



//--------------------- .note.nv.cuinfo           --------------------------
	.section	.note.nv.cuinfo,"",@"SHT_NOTE"
	.sectionflags	@"SHF_NOTE_NV_CUINFO"
        /*0018*/ 	.short	0x0002
        /*001a*/ 	.short	0x0064
        /*001c*/ 	.short	0x0082
	.zero		2


//--------------------- .nv.info                  --------------------------
	.section	.nv.info,"",@"SHT_CUDA_INFO"
	.align	4


	//----- nvinfo : EIATTR_REGCOUNT
	.align		4
        /*0000*/ 	.byte	0x04, 0x2f
        /*0002*/ 	.short	(.L_1 - .L_0)
	.align		4
.L_0:
        /*0004*/ 	.word	index@(_Z22flash_attention_kernelPK6float4S1_S1_iiiiiifPf)
        /*0008*/ 	.word	0x00000028


	//----- nvinfo : EIATTR_FRAME_SIZE
	.align		4
.L_1:
        /*000c*/ 	.byte	0x04, 0x11
        /*000e*/ 	.short	(.L_3 - .L_2)
	.align		4
.L_2:
        /*0010*/ 	.word	index@(_Z22flash_attention_kernelPK6float4S1_S1_iiiiiifPf)
        /*0014*/ 	.word	0x00000100


	//----- nvinfo : EIATTR_MIN_STACK_SIZE
	.align		4
.L_3:
        /*0018*/ 	.byte	0x04, 0x12
        /*001a*/ 	.short	(.L_5 - .L_4)
	.align		4
.L_4:
        /*001c*/ 	.word	index@(_Z22flash_attention_kernelPK6float4S1_S1_iiiiiifPf)
        /*0020*/ 	.word	0x00000100
.L_5:


//--------------------- .nv.compat                --------------------------
	.section	.nv.compat,"",@"SHT_CUDA_COMPAT_INFO"
	.align	4
        /*0000*/ 	.byte	0x02, 0x09, 0x00, 0x00, 0x02, 0x02, 0x01, 0x00, 0x02, 0x05, 0x05, 0x00, 0x03, 0x07, 0x01, 0x01
        /*0010*/ 	.byte	0x02, 0x03, 0x00, 0x00, 0x02, 0x06, 0x01, 0x00, 0x04, 0x0b, 0x08, 0x00, 0x01, 0x00, 0x00, 0x00
        /*0020*/ 	.byte	0x00, 0x00, 0x00, 0x00


//--------------------- .nv.info._Z22flash_attention_kernelPK6float4S1_S1_iiiiiifPf --------------------------
	.section	.nv.info._Z22flash_attention_kernelPK6float4S1_S1_iiiiiifPf,"",@"SHT_CUDA_INFO"
	.sectionflags	@""
	.align	4


	//----- nvinfo : EIATTR_CUDA_API_VERSION
	.align		4
        /*0000*/ 	.byte	0x04, 0x37
        /*0002*/ 	.short	(.L_7 - .L_6)
.L_6:
        /*0004*/ 	.word	0x00000082


	//----- nvinfo : EIATTR_KPARAM_INFO
	.align		4
.L_7:
        /*0008*/ 	.byte	0x04, 0x17
        /*000a*/ 	.short	(.L_9 - .L_8)
.L_8:
        /*000c*/ 	.word	0x00000000
        /*0010*/ 	.short	0x000a
        /*0012*/ 	.short	0x0038
        /*0014*/ 	.byte	0x00, 0xf5, 0x21, 0x00


	//----- nvinfo : EIATTR_KPARAM_INFO
	.align		4
.L_9:
        /*0018*/ 	.byte	0x04, 0x17
        /*001a*/ 	.short	(.L_11 - .L_10)
.L_10:
        /*001c*/ 	.word	0x00000000
        /*0020*/ 	.short	0x0009
        /*0022*/ 	.short	0x0030
        /*0024*/ 	.byte	0x00, 0xf0, 0x11, 0x00


	//----- nvinfo : EIATTR_KPARAM_INFO
	.align		4
.L_11:
        /*0028*/ 	.byte	0x04, 0x17
        /*002a*/ 	.short	(.L_13 - .L_12)
.L_12:
        /*002c*/ 	.word	0x00000000
        /*0030*/ 	.short	0x0008
        /*0032*/ 	.short	0x002c
        /*0034*/ 	.byte	0x00, 0xf0, 0x11, 0x00


	//----- nvinfo : EIATTR_KPARAM_INFO
	.align		4
.L_13:
        /*0038*/ 	.byte	0x04, 0x17
        /*003a*/ 	.short	(.L_15 - .L_14)
.L_14:
        /*003c*/ 	.word	0x00000000
        /*0040*/ 	.short	0x0007
        /*0042*/ 	.short	0x0028
        /*0044*/ 	.byte	0x00, 0xf0, 0x11, 0x00


	//----- nvinfo : EIATTR_KPARAM_INFO
	.align		4
.L_15:
        /*0048*/ 	.byte	0x04, 0x17
        /*004a*/ 	.short	(.L_17 - .L_16)
.L_16:
        /*004c*/ 	.word	0x00000000
        /*0050*/ 	.short	0x0006
        /*0052*/ 	.short	0x0024
        /*0054*/ 	.byte	0x00, 0xf0, 0x11, 0x00


	//----- nvinfo : EIATTR_KPARAM_INFO
	.align		4
.L_17:
        /*0058*/ 	.byte	0x04, 0x17
        /*005a*/ 	.short	(.L_19 - .L_18)
.L_18:
        /*005c*/ 	.word	0x00000000
        /*0060*/ 	.short	0x0005
        /*0062*/ 	.short	0x0020
        /*0064*/ 	.byte	0x00, 0xf0, 0x11, 0x00


	//----- nvinfo : EIATTR_KPARAM_INFO
	.align		4
.L_19:
        /*0068*/ 	.byte	0x04, 0x17
        /*006a*/ 	.short	(.L_21 - .L_20)
.L_20:
        /*006c*/ 	.word	0x00000000
        /*0070*/ 	.short	0x0004
        /*0072*/ 	.short	0x001c
        /*0074*/ 	.byte	0x00, 0xf0, 0x11, 0x00


	//----- nvinfo : EIATTR_KPARAM_INFO
	.align		4
.L_21:
        /*0078*/ 	.byte	0x04, 0x17
        /*007a*/ 	.short	(.L_23 - .L_22)
.L_22:
        /*007c*/ 	.word	0x00000000
        /*0080*/ 	.short	0x0003
        /*0082*/ 	.short	0x0018
        /*0084*/ 	.byte	0x00, 0xf0, 0x11, 0x00


	//----- nvinfo : EIATTR_KPARAM_INFO
	.align		4
.L_23:
        /*0088*/ 	.byte	0x04, 0x17
        /*008a*/ 	.short	(.L_25 - .L_24)
.L_24:
        /*008c*/ 	.word	0x00000000
        /*0090*/ 	.short	0x0002
        /*0092*/ 	.short	0x0010
        /*0094*/ 	.byte	0x00, 0xf5, 0x21, 0x00


	//----- nvinfo : EIATTR_KPARAM_INFO
	.align		4
.L_25:
        /*0098*/ 	.byte	0x04, 0x17
        /*009a*/ 	.short	(.L_27 - .L_26)
.L_26:
        /*009c*/ 	.word	0x00000000
        /*00a0*/ 	.short	0x0001
        /*00a2*/ 	.short	0x0008
        /*00a4*/ 	.byte	0x00, 0xf5, 0x21, 0x00


	//----- nvinfo : EIATTR_KPARAM_INFO
	.align		4
.L_27:
        /*00a8*/ 	.byte	0x04, 0x17
        /*00aa*/ 	.short	(.L_29 - .L_28)
.L_28:
        /*00ac*/ 	.word	0x00000000
        /*00b0*/ 	.short	0x0000
        /*00b2*/ 	.short	0x0000
        /*00b4*/ 	.byte	0x00, 0xf5, 0x21, 0x00


	//----- nvinfo : EIATTR_SPARSE_MMA_MASK
	.align		4
.L_29:
        /*00b8*/ 	.byte	0x03, 0x50
        /*00ba*/ 	.short	0x0000


	//----- nvinfo : EIATTR_MAXREG_COUNT
	.align		4
        /*00bc*/ 	.byte	0x03, 0x1b
        /*00be*/ 	.short	0x00ff


	//----- nvinfo : EIATTR_NUM_BARRIERS
	.align		4
        /*00c0*/ 	.byte	0x02, 0x4c
        /*00c2*/ 	.byte	0x01
	.zero		1


	//----- nvinfo : EIATTR_MERCURY_ISA_VERSION
	.align		4
        /*00c4*/ 	.byte	0x03, 0x5f
        /*00c6*/ 	.short	0x0101


	//----- nvinfo : EIATTR_VRC_CTA_INIT_COUNT
	.align		4
        /*00c8*/ 	.byte	0x02, 0x4a
	.zero		1
	.zero		1


	//----- nvinfo : EIATTR_EXIT_INSTR_OFFSETS
	.align		4
        /*00cc*/ 	.byte	0x04, 0x1c
        /*00ce*/ 	.short	(.L_31 - .L_30)


	//   ....[0]....
.L_30:
        /*00d0*/ 	.word	0x000008b0


	//   ....[1]....
        /*00d4*/ 	.word	0x00003c70


	//----- nvinfo : EIATTR_CBANK_PARAM_SIZE
	.align		4
.L_31:
        /*00d8*/ 	.byte	0x03, 0x19
        /*00da*/ 	.short	0x0040


	//----- nvinfo : EIATTR_PARAM_CBANK
	.align		4
        /*00dc*/ 	.byte	0x04, 0x0a
        /*00de*/ 	.short	(.L_33 - .L_32)
	.align		4
.L_32:
        /*00e0*/ 	.word	index@(.nv.constant0._Z22flash_attention_kernelPK6float4S1_S1_iiiiiifPf)
        /*00e4*/ 	.short	0x0380
        /*00e6*/ 	.short	0x0040


	//----- nvinfo : EIATTR_SW_WAR
	.align		4
.L_33:
        /*00e8*/ 	.byte	0x04, 0x36
        /*00ea*/ 	.short	(.L_35 - .L_34)
.L_34:
        /*00ec*/ 	.word	0x00000008
.L_35:


//--------------------- .nv.callgraph             --------------------------
	.section	.nv.callgraph,"",@"SHT_CUDA_CALLGRAPH"
	.align	4
	.sectionentsize	8
	.align		4
        /*0000*/ 	.word	0x00000000
	.align		4
        /*0004*/ 	.word	0xffffffff
	.align		4
        /*0008*/ 	.word	0x00000000
	.align		4
        /*000c*/ 	.word	0xfffffffe
	.align		4
        /*0010*/ 	.word	0x00000000
	.align		4
        /*0014*/ 	.word	0xfffffffd
	.align		4
        /*0018*/ 	.word	0x00000000
	.align		4
        /*001c*/ 	.word	0xfffffffc


//--------------------- .text._Z22flash_attention_kernelPK6float4S1_S1_iiiiiifPf --------------------------
	.section	.text._Z22flash_attention_kernelPK6float4S1_S1_iiiiiifPf,"ax",@progbits
	.align	128
        .global         _Z22flash_attention_kernelPK6float4S1_S1_iiiiiifPf
        .type           _Z22flash_attention_kernelPK6float4S1_S1_iiiiiifPf,@function
        .size           _Z22flash_attention_kernelPK6float4S1_S1_iiiiiifPf,(.L_x_38 - _Z22flash_attention_kernelPK6float4S1_S1_iiiiiifPf)
        .other          _Z22flash_attention_kernelPK6float4S1_S1_iiiiiifPf,@"STO_CUDA_ENTRY STV_DEFAULT"
_Z22flash_attention_kernelPK6float4S1_S1_iiiiiifPf:
.text._Z22flash_attention_kernelPK6float4S1_S1_iiiiiifPf:
[----:B------:R-:W0:Y:S01]  /*0000*/  LDC R1, c[0x0][0x37c] ;  /* 0x0000df00ff017b82 */ /* 0x000e220000000800 */
[----:B------:R-:W1:Y:S07]  /*0010*/  LDCU.64 UR8, c[0x0][0x398] ;  /* 0x00007300ff0877ac */ /* 0x000e6e0008000a00 */
[----:B------:R-:W2:Y:S01]  /*0020*/  S2UR UR7, SR_CTAID.X ;  /* 0x00000000000779c3 */ /* 0x000ea20000002500 */
[----:B------:R-:W3:Y:S01]  /*0030*/  S2R R3, SR_TID.X ;  /* 0x0000000000037919 */ /* 0x000ee20000002100 */
[----:B0-----:R-:W-:Y:S01]  /*0040*/  IADD3 R1, PT, PT, R1, -0x100, RZ ;  /* 0xffffff0001017810 */ /* 0x001fe20007ffe0ff */
[----:B------:R-:W0:Y:S05]  /*0050*/  LDCU.64 UR14, c[0x0][0x358] ;  /* 0x00006b00ff0e77ac */ /* 0x000e2a0008000a00 */
[----:B------:R-:W4:Y:S08]  /*0060*/  LDC R2, c[0x0][0x3ac] ;  /* 0x0000eb00ff027b82 */ /* 0x000f300000000800 */
[----:B------:R-:W0:Y:S01]  /*0070*/  S2UR UR12, SR_CTAID.Y ;  /* 0x00000000000c79c3 */ /* 0x000e220000002600 */
[----:B-1----:R-:W-:-:S02]  /*0080*/  USHF.R.S32.HI UR4, URZ, 0x1f, UR9 ;  /* 0x0000001fff047899 */ /* 0x002fc40008011409 */
[----:B------:R-:W-:Y:S02]  /*0090*/  UISETP.GE.AND UP0, UPT, UR9, 0x4, UPT ;  /* 0x000000040900788c */ /* 0x000fe4000bf06270 */
[----:B------:R-:W-:Y:S02]  /*00a0*/  ULEA.HI UR4, UR4, UR9, URZ, 0x2 ;  /* 0x0000000904047291 */ /* 0x000fe4000f8f10ff */
[----:B--2---:R-:W-:Y:S02]  /*00b0*/  UIMAD UR7, UR7, UR8, URZ ;  /* 0x00000008070772a4 */ /* 0x004fe4000f8e02ff */
[----:B------:R-:W-:-:S04]  /*00c0*/  USHF.R.S32.HI UR8, URZ, 0x2, UR4 ;  /* 0x00000002ff087899 */ /* 0x000fc80008011404 */
[----:B------:R-:W-:Y:S02]  /*00d0*/  UIMAD UR6, UR8, UR7, URZ ;  /* 0x00000007080672a4 */ /* 0x000fe4000f8e02ff */
[----:B----4-:R-:W-:Y:S01]  /*00e0*/  IMAD R0, R2, UR8, RZ ;  /* 0x0000000802007c24 */ /* 0x010fe2000f8e02ff */
[----:B0--3--:R-:W-:Y:S09]  /*00f0*/  BRA.U !UP0, `(.L_x_0) ;  /* 0x0000000508ac7547 */ /* 0x009ff2000b800000 */
[----:B------:R-:W-:Y:S01]  /*0100*/  UIADD3 UR4, UPT, UPT, UR8, -0x1, URZ ;  /* 0xffffffff08047890 */ /* 0x000fe2000fffe0ff */
[----:B------:R-:W-:Y:S01]  /*0110*/  MOV R4, UR6 ;  /* 0x0000000600047c02 */ /* 0x000fe20008000f00 */
[----:B------:R-:W-:Y:S01]  /*0120*/  HFMA2 R28, -RZ, RZ, 0, 0 ;  /* 0x00000000ff1c7431 */ /* 0x000fe200000001ff */
[----:B------:R-:W-:Y:S02]  /*0130*/  ULOP3.LUT UR5, UR8, 0xf, URZ, 0xc0, !UPT ;  /* 0x0000000f08057892 */ /* 0x000fe4000f8ec0ff */
[----:B------:R-:W-:Y:S01]  /*0140*/  UISETP.GE.U32.AND UP0, UPT, UR4, 0xf, UPT ;  /* 0x0000000f0400788c */ /* 0x000fe2000bf06070 */
[----:B------:R-:W-:Y:S01]  /*0150*/  IMAD R29, R3, UR8, R4 ;  /* 0x00000008031d7c24 */ /* 0x000fe2000f8e0204 */
[----:B------:R-:W-:-:S03]  /*0160*/  UISETP.NE.AND UP1, UPT, UR5, URZ, UPT ;  /* 0x000000ff0500728c */ /* 0x000fc6000bf25270 */
[----:B------:R-:W-:-:S04]  /*0170*/  IMAD R29, R0, UR12, R29 ;  /* 0x0000000c001d7c24 */ /* 0x000fc8000f8e021d */
[----:B------:R-:W-:Y:S05]  /*0180*/  BRA.U !UP0, `(.L_x_1) ;  /* 0x0000000108a87547 */ /* 0x000fea000b800000 */
[----:B------:R-:W-:Y:S01]  /*0190*/  ULOP3.LUT UR4, UR8, 0x1ffffff0, URZ, 0xc0, !UPT ;  /* 0x1ffffff008047892 */ /* 0x000fe2000f8ec0ff */
[----:B------:R-:W-:-:S05]  /*01a0*/  MOV R31, RZ ;  /* 0x000000ff001f7202 */ /* 0x000fca0000000f00 */
[----:B------:R-:W-:-:S07]  /*01b0*/  MOV R28, UR4 ;  /* 0x00000004001c7c02 */ /* 0x000fce0008000f00 */
.L_x_2:
[----:B0-----:R-:W0:Y:S01]  /*01c0*/  LDC.64 R32, c[0x0][0x380] ;  /* 0x0000e000ff207b82 */ /* 0x001e220000000a00 */
[----:B------:R-:W-:-:S05]  /*01d0*/  IADD3 R5, PT, PT, R29, R31, RZ ;  /* 0x0000001f1d057210 */ /* 0x000fca0007ffe0ff */
[----:B0-----:R-:W-:-:S05]  /*01e0*/  IMAD.WIDE R32, R5, 0x10, R32 ;  /* 0x0000001005207825 */ /* 0x001fca00078e0220 */
[----:B------:R-:W2:Y:S04]  /*01f0*/  LDG.E.128 R4, desc[UR14][R32.64] ;  /* 0x0000000e20047981 */ /* 0x000ea8000c1e1d00 */
[----:B------:R-:W3:Y:S01]  /*0200*/  LDG.E.128 R8, desc[UR14][R32.64+0x10] ;  /* 0x0000100e20087981 */ /* 0x000ee2000c1e1d00 */
[----:B------:R-:W-:-:S03]  /*0210*/  LEA R30, R31, R1, 0x4 ;  /* 0x000000011f1e7211 */ /* 0x000fc600078e20ff */
[----:B------:R-:W4:Y:S04]  /*0220*/  LDG.E.128 R12, desc[UR14][R32.64+0x20] ;  /* 0x0000200e200c7981 */ /* 0x000f28000c1e1d00 */
[----:B------:R-:W5:Y:S04]  /*0230*/  LDG.E.128 R16, desc[UR14][R32.64+0x30] ;  /* 0x0000300e20107981 */ /* 0x000f68000c1e1d00 */
[----:B------:R-:W5:Y:S04]  /*0240*/  LDG.E.128 R20, desc[UR14][R32.64+0x80] ;  /* 0x0000800e20147981 */ /* 0x000f68000c1e1d00 */
[----:B------:R-:W5:Y:S04]  /*0250*/  LDG.E.128 R24, desc[UR14][R32.64+0x90] ;  /* 0x0000900e20187981 */ /* 0x000f68000c1e1d00 */
[----:B--2---:R0:W-:Y:S04]  /*0260*/  STL.128 [R30], R4 ;  /* 0x000000041e007387 */ /* 0x0041e80000100c00 */
[----:B---3--:R1:W-:Y:S04]  /*0270*/  STL.128 [R30+0x10], R8 ;  /* 0x000010081e007387 */ /* 0x0083e80000100c00 */
[----:B----4-:R2:W-:Y:S04]  /*0280*/  STL.128 [R30+0x20], R12 ;  /* 0x0000200c1e007387 */ /* 0x0105e80000100c00 */
[----:B-----5:R3:W-:Y:S04]  /*0290*/  STL.128 [R30+0x30], R16 ;  /* 0x000030101e007387 */ /* 0x0207e80000100c00 */
[----:B0-----:R-:W4:Y:S04]  /*02a0*/  LDG.E.128 R4, desc[UR14][R32.64+0x40] ;  /* 0x0000400e20047981 */ /* 0x001f28000c1e1d00 */
[----:B-1----:R-:W5:Y:S04]  /*02b0*/  LDG.E.128 R8, desc[UR14][R32.64+0x50] ;  /* 0x0000500e20087981 */ /* 0x002f68000c1e1d00 */
[----:B--2---:R-:W2:Y:S04]  /*02c0*/  LDG.E.128 R12, desc[UR14][R32.64+0x60] ;  /* 0x0000600e200c7981 */ /* 0x004ea8000c1e1d00 */
[----:B---3--:R-:W3:Y:S04]  /*02d0*/  LDG.E.128 R16, desc[UR14][R32.64+0x70] ;  /* 0x0000700e20107981 */ /* 0x008ee8000c1e1d00 */
[----:B----4-:R0:W-:Y:S04]  /*02e0*/  STL.128 [R30+0x40], R4 ;  /* 0x000040041e007387 */ /* 0x0101e80000100c00 */
[----:B-----5:R1:W-:Y:S04]  /*02f0*/  STL.128 [R30+0x50], R8 ;  /* 0x000050081e007387 */ /* 0x0203e80000100c00 */
[----:B--2---:R2:W-:Y:S04]  /*0300*/  STL.128 [R30+0x60], R12 ;  /* 0x0000600c1e007387 */ /* 0x0045e80000100c00 */
[----:B---3--:R3:W-:Y:S04]  /*0310*/  STL.128 [R30+0x70], R16 ;  /* 0x000070101e007387 */ /* 0x0087e80000100c00 */
[----:B0-----:R-:W4:Y:S04]  /*0320*/  LDG.E.128 R4, desc[UR14][R32.64+0xa0] ;  /* 0x0000a00e20047981 */ /* 0x001f28000c1e1d00 */
[----:B-1----:R-:W5:Y:S04]  /*0330*/  LDG.E.128 R8, desc[UR14][R32.64+0xb0] ;  /* 0x0000b00e20087981 */ /* 0x002f68000c1e1d00 */
[----:B--2---:R-:W2:Y:S04]  /*0340*/  LDG.E.128 R12, desc[UR14][R32.64+0xe0] ;  /* 0x0000e00e200c7981 */ /* 0x004ea8000c1e1d00 */
[----:B---3--:R-:W3:Y:S04]  /*0350*/  LDG.E.128 R16, desc[UR14][R32.64+0xf0] ;  /* 0x0000f00e20107981 */ /* 0x008ee8000c1e1d00 */
[----:B----4-:R0:W-:Y:S04]  /*0360*/  STL.128 [R30+0xa0], R4 ;  /* 0x0000a0041e007387 */ /* 0x0101e80000100c00 */
[----:B-----5:R1:W-:Y:S04]  /*0370*/  STL.128 [R30+0xb0], R8 ;  /* 0x0000b0081e007387 */ /* 0x0203e80000100c00 */
[----:B0-----:R-:W4:Y:S04]  /*0380*/  LDG.E.128 R4, desc[UR14][R32.64+0xc0] ;  /* 0x0000c00e20047981 */ /* 0x001f28000c1e1d00 */
[----:B-1----:R-:W5:Y:S01]  /*0390*/  LDG.E.128 R8, desc[UR14][R32.64+0xd0] ;  /* 0x0000d00e20087981 */ /* 0x002f62000c1e1d00 */
[----:B------:R-:W-:-:S03]  /*03a0*/  IADD3 R31, PT, PT, R31, 0x10, RZ ;  /* 0x000000101f1f7810 */ /* 0x000fc60007ffe0ff */
[----:B------:R0:W-:Y:S04]  /*03b0*/  STL.128 [R30+0x80], R20 ;  /* 0x000080141e007387 */ /* 0x0001e80000100c00 */
[----:B------:R0:W-:Y:S04]  /*03c0*/  STL.128 [R30+0x90], R24 ;  /* 0x000090181e007387 */ /* 0x0001e80000100c00 */
[----:B--2---:R0:W-:Y:S04]  /*03d0*/  STL.128 [R30+0xe0], R12 ;  /* 0x0000e00c1e007387 */ /* 0x0041e80000100c00 */
[----:B---3--:R0:W-:Y:S01]  /*03e0*/  STL.128 [R30+0xf0], R16 ;  /* 0x0000f0101e007387 */ /* 0x0081e20000100c00 */
[----:B------:R-:W-:-:S03]  /*03f0*/  ISETP.NE.AND P0, PT, R31, R28, PT ;  /* 0x0000001c1f00720c */ /* 0x000fc60003f05270 */
[----:B----4-:R0:W-:Y:S04]  /*0400*/  STL.128 [R30+0xc0], R4 ;  /* 0x0000c0041e007387 */ /* 0x0101e80000100c00 */
[----:B-----5:R0:W-:Y:S06]  /*0410*/  STL.128 [R30+0xd0], R8 ;  /* 0x0000d0081e007387 */ /* 0x0201ec0000100c00 */
[----:B------:R-:W-:Y:S05]  /*0420*/  @P0 BRA `(.L_x_2) ;  /* 0xfffffffc00640947 */ /* 0x000fea000383ffff */
.L_x_1:
[----:B------:R-:W-:Y:S05]  /*0430*/  BRA.U !UP1, `(.L_x_0) ;  /* 0x0000000109dc7547 */ /* 0x000fea000b800000 */
[----:B------:R-:W-:Y:S02]  /*0440*/  UISETP.GE.U32.AND UP0, UPT, UR5, 0x8, UPT ;  /* 0x000000080500788c */ /* 0x000fe4000bf06070 */
[----:B------:R-:W-:-:S04]  /*0450*/  ULOP3.LUT UR4, UR8, 0x7, URZ, 0xc0, !UPT ;  /* 0x0000000708047892 */ /* 0x000fc8000f8ec0ff */
[----:B------:R-:W-:-:S03]  /*0460*/  UISETP.NE.AND UP1, UPT, UR4, URZ, UPT ;  /* 0x000000ff0400728c */ /* 0x000fc6000bf25270 */
[----:B------:R-:W-:Y:S08]  /*0470*/  BRA.U !UP0, `(.L_x_3) ;  /* 0x0000000108547547 */ /* 0x000ff0000b800000 */
[----:B0-----:R-:W0:Y:S01]  /*0480*/  LDC.64 R22, c[0x0][0x380] ;  /* 0x0000e000ff167b82 */ /* 0x001e220000000a00 */
[----:B------:R-:W-:-:S05]  /*0490*/  IADD3 R5, PT, PT, R29, R28, RZ ;  /* 0x0000001c1d057210 */ /* 0x000fca0007ffe0ff */
[----:B0-----:R-:W-:-:S05]  /*04a0*/  IMAD.WIDE R22, R5, 0x10, R22 ;  /* 0x0000001005167825 */ /* 0x001fca00078e0216 */
[----:B------:R-:W2:Y:S04]  /*04b0*/  LDG.E.128 R4, desc[UR14][R22.64] ;  /* 0x0000000e16047981 */ /* 0x000ea8000c1e1d00 */
[----:B------:R-:W3:Y:S04]  /*04c0*/  LDG.E.128 R8, desc[UR14][R22.64+0x10] ;  /* 0x0000100e16087981 */ /* 0x000ee8000c1e1d00 */
[----:B------:R-:W4:Y:S04]  /*04d0*/  LDG.E.128 R12, desc[UR14][R22.64+0x20] ;  /* 0x0000200e160c7981 */ /* 0x000f28000c1e1d00 */
[----:B------:R-:W5:Y:S01]  /*04e0*/  LDG.E.128 R16, desc[UR14][R22.64+0x30] ;  /* 0x0000300e16107981 */ /* 0x000f62000c1e1d00 */
[----:B------:R-:W-:-:S05]  /*04f0*/  LEA R20, R28, R1, 0x4 ;  /* 0x000000011c147211 */ /* 0x000fca00078e20ff */
[----:B--2---:R0:W-:Y:S04]  /*0500*/  STL.128 [R20], R4 ;  /* 0x0000000414007387 */ /* 0x0041e80000100c00 */
[----:B---3--:R1:W-:Y:S04]  /*0510*/  STL.128 [R20+0x10], R8 ;  /* 0x0000100814007387 */ /* 0x0083e80000100c00 */
[----:B----4-:R2:W-:Y:S04]  /*0520*/  STL.128 [R20+0x20], R12 ;  /* 0x0000200c14007387 */ /* 0x0105e80000100c00 */
[----:B-----5:R3:W-:Y:S04]  /*0530*/  STL.128 [R20+0x30], R16 ;  /* 0x0000301014007387 */ /* 0x0207e80000100c00 */
[----:B0-----:R-:W4:Y:S04]  /*0540*/  LDG.E.128 R4, desc[UR14][R22.64+0x40] ;  /* 0x0000400e16047981 */ /* 0x001f28000c1e1d00 */
[----:B-1----:R-:W5:Y:S04]  /*0550*/  LDG.E.128 R8, desc[UR14][R22.64+0x50] ;  /* 0x0000500e16087981 */ /* 0x002f68000c1e1d00 */
[----:B--2---:R-:W2:Y:S04]  /*0560*/  LDG.E.128 R12, desc[UR14][R22.64+0x60] ;  /* 0x0000600e160c7981 */ /* 0x004ea8000c1e1d00 */
[----:B---3--:R-:W3:Y:S01]  /*0570*/  LDG.E.128 R16, desc[UR14][R22.64+0x70] ;  /* 0x0000700e16107981 */ /* 0x008ee2000c1e1d00 */
[----:B------:R-:W-:-:S03]  /*0580*/  IADD3 R28, PT, PT, R28, 0x8, RZ ;  /* 0x000000081c1c7810 */ /* 0x000fc60007ffe0ff */
[----:B----4-:R1:W-:Y:S04]  /*0590*/  STL.128 [R20+0x40], R4 ;  /* 0x0000400414007387 */ /* 0x0103e80000100c00 */
[----:B-----5:R1:W-:Y:S04]  /*05a0*/  STL.128 [R20+0x50], R8 ;  /* 0x0000500814007387 */ /* 0x0203e80000100c00 */
[----:B--2---:R1:W-:Y:S04]  /*05b0*/  STL.128 [R20+0x60], R12 ;  /* 0x0000600c14007387 */ /* 0x0043e80000100c00 */
[----:B---3--:R1:W-:Y:S02]  /*05c0*/  STL.128 [R20+0x70], R16 ;  /* 0x0000701014007387 */ /* 0x0083e40000100c00 */
.L_x_3:
[----:B------:R-:W-:Y:S05]  /*05d0*/  BRA.U !UP1, `(.L_x_0) ;  /* 0x0000000109747547 */ /* 0x000fea000b800000 */
[----:B------:R-:W-:Y:S02]  /*05e0*/  UISETP.GE.U32.AND UP0, UPT, UR4, 0x4, UPT ;  /* 0x000000040400788c */ /* 0x000fe4000bf06070 */
[----:B------:R-:W-:-:S04]  /*05f0*/  ULOP3.LUT UR5, UR8, 0x3, URZ, 0xc0, !UPT ;  /* 0x0000000308057892 */ /* 0x000fc8000f8ec0ff */
[----:B------:R-:W-:-:S03]  /*0600*/  UISETP.NE.AND UP1, UPT, UR5, URZ, UPT ;  /* 0x000000ff0500728c */ /* 0x000fc6000bf25270 */
[----:B------:R-:W-:Y:S08]  /*0610*/  BRA.U !UP0, `(.L_x_4) ;  /* 0x0000000108347547 */ /* 0x000ff0000b800000 */
[----:B01----:R-:W0:Y:S01]  /*0620*/  LDC.64 R4, c[0x0][0x380] ;  /* 0x0000e000ff047b82 */ /* 0x003e220000000a00 */
[----:B------:R-:W-:-:S05]  /*0630*/  IADD3 R21, PT, PT, R29, R28, RZ ;  /* 0x0000001c1d157210 */ /* 0x000fca0007ffe0ff */
[----:B0-----:R-:W-:-:S05]  /*0640*/  IMAD.WIDE R20, R21, 0x10, R4 ;  /* 0x0000001015147825 */ /* 0x001fca00078e0204 */
[----:B------:R-:W2:Y:S04]  /*0650*/  LDG.E.128 R4, desc[UR14][R20.64] ;  /* 0x0000000e14047981 */ /* 0x000ea8000c1e1d00 */
[----:B------:R-:W3:Y:S04]  /*0660*/  LDG.E.128 R8, desc[UR14][R20.64+0x10] ;  /* 0x0000100e14087981 */ /* 0x000ee8000c1e1d00 */
[----:B------:R-:W4:Y:S04]  /*0670*/  LDG.E.128 R12, desc[UR14][R20.64+0x20] ;  /* 0x0000200e140c7981 */ /* 0x000f28000c1e1d00 */
[----:B------:R-:W5:Y:S01]  /*0680*/  LDG.E.128 R16, desc[UR14][R20.64+0x30] ;  /* 0x0000300e14107981 */ /* 0x000f62000c1e1d00 */
[----:B------:R-:W-:-:S02]  /*0690*/  LEA R22, R28, R1, 0x4 ;  /* 0x000000011c167211 */ /* 0x000fc400078e20ff */
[----:B------:R-:W-:-:S03]  /*06a0*/  IADD3 R28, PT, PT, R28, 0x4, RZ ;  /* 0x000000041c1c7810 */ /* 0x000fc60007ffe0ff */
[----:B--2---:R2:W-:Y:S04]  /*06b0*/  STL.128 [R22], R4 ;  /* 0x0000000416007387 */ /* 0x0045e80000100c00 */
[----:B---3--:R2:W-:Y:S04]  /*06c0*/  STL.128 [R22+0x10], R8 ;  /* 0x0000100816007387 */ /* 0x0085e80000100c00 */
[----:B----4-:R2:W-:Y:S04]  /*06d0*/  STL.128 [R22+0x20], R12 ;  /* 0x0000200c16007387 */ /* 0x0105e80000100c00 */
[----:B-----5:R2:W-:Y:S02]  /*06e0*/  STL.128 [R22+0x30], R16 ;  /* 0x0000301016007387 */ /* 0x0205e40000100c00 */
.L_x_4:
[----:B------:R-:W-:Y:S05]  /*06f0*/  BRA.U !UP1, `(.L_x_0) ;  /* 0x00000001092c7547 */ /* 0x000fea000b800000 */
[----:B012---:R-:W0:Y:S01]  /*0700*/  LDC.64 R8, c[0x0][0x380] ;  /* 0x0000e000ff087b82 */ /* 0x007e220000000a00 */
[----:B------:R-:W-:-:S05]  /*0710*/  UMOV UR4, URZ ;  /* 0x000000ff00047c82 */ /* 0x000fca0008000000 */
.L_x_5:
[----:B---3--:R-:W-:-:S05]  /*0720*/  IADD3 R5, PT, PT, R29, R28, RZ ;  /* 0x0000001c1d057210 */ /* 0x008fca0007ffe0ff */
[----:B0-----:R-:W-:-:S06]  /*0730*/  IMAD.WIDE R4, R5, 0x10, R8 ;  /* 0x0000001005047825 */ /* 0x001fcc00078e0208 */
[----:B------:R-:W2:Y:S01]  /*0740*/  LDG.E.128 R4, desc[UR14][R4.64] ;  /* 0x0000000e04047981 */ /* 0x000ea2000c1e1d00 */
[C---:B------:R-:W-:Y:S01]  /*0750*/  LEA R10, R28.reuse, R1, 0x4 ;  /* 0x000000011c0a7211 */ /* 0x040fe200078e20ff */
[----:B------:R-:W-:Y:S01]  /*0760*/  UIADD3 UR4, UPT, UPT, UR4, 0x1, URZ ;  /* 0x0000000104047890 */ /* 0x000fe2000fffe0ff */
[----:B------:R-:W-:-:S03]  /*0770*/  IADD3 R28, PT, PT, R28, 0x1, RZ ;  /* 0x000000011c1c7810 */ /* 0x000fc60007ffe0ff */
[----:B------:R-:W-:Y:S01]  /*0780*/  UISETP.NE.AND UP0, UPT, UR4, UR5, UPT ;  /* 0x000000050400728c */ /* 0x000fe2000bf05270 */
[----:B--2---:R3:W-:Y:S08]  /*0790*/  STL.128 [R10], R4 ;  /* 0x000000040a007387 */ /* 0x0047f00000100c00 */
[----:B------:R-:W-:Y:S05]  /*07a0*/  BRA.U UP0, `(.L_x_5) ;  /* 0xfffffffd00dc7547 */ /* 0x000fea000b83ffff */
.L_x_0:
[----:B0123--:R-:W-:Y:S01]  /*07b0*/  IABS R7, UR8 ;  /* 0x0000000800077c13 */ /* 0x00ffe20008000000 */
[----:B------:R-:W0:Y:S03]  /*07c0*/  LDC R8, c[0x0][0x3a0] ;  /* 0x0000e800ff087b82 */ /* 0x000e260000000800 */
[----:B------:R-:W1:Y:S08]  /*07d0*/  I2F.RP R6, R7 ;  /* 0x0000000700067306 */ /* 0x000e700000209400 */
[----:B-1----:R-:W1:Y:S01]  /*07e0*/  MUFU.RCP R6, R6 ;  /* 0x0000000600067308 */ /* 0x002e620000001000 */
[----:B0-----:R-:W-:-:S02]  /*07f0*/  ISETP.GE.AND P0, PT, R8, 0x1, PT ;  /* 0x000000010800780c */ /* 0x001fc40003f06270 */
[----:B-1----:R-:W-:Y:S02]  /*0800*/  IADD3 R4, PT, PT, R6, 0xffffffe, RZ ;  /* 0x0ffffffe06047810 */ /* 0x002fe40007ffe0ff */
[----:B------:R-:W-:-:S03]  /*0810*/  IABS R6, R2 ;  /* 0x0000000200067213 */ /* 0x000fc60000000000 */
[----:B------:R0:W1:Y:S02]  /*0820*/  F2I.FTZ.U32.TRUNC.NTZ R5, R4 ;  /* 0x0000000400057305 */ /* 0x000064000021f000 */
[----:B0-----:R-:W-:Y:S01]  /*0830*/  HFMA2 R4, -RZ, RZ, 0, 0 ;  /* 0x00000000ff047431 */ /* 0x001fe200000001ff */
[----:B-1----:R-:W-:-:S05]  /*0840*/  IADD3 R10, PT, PT, RZ, -R5, RZ ;  /* 0x80000005ff0a7210 */ /* 0x002fca0007ffe0ff */
[----:B------:R-:W-:Y:S01]  /*0850*/  IMAD R9, R10, R7, RZ ;  /* 0x000000070a097224 */ /* 0x000fe200078e02ff */
[----:B------:R-:W-:-:S03]  /*0860*/  IABS R10, UR8 ;  /* 0x00000008000a7c13 */ /* 0x000fc60008000000 */
[----:B------:R-:W-:Y:S01]  /*0870*/  IMAD.HI.U32 R5, R5, R9, R4 ;  /* 0x0000000905057227 */ /* 0x000fe200078e0004 */
[----:B------:R-:W-:-:S05]  /*0880*/  IADD3 R4, PT, PT, RZ, -R10, RZ ;  /* 0x8000000aff047210 */ /* 0x000fca0007ffe0ff */
[----:B------:R-:W-:-:S04]  /*0890*/  IMAD.HI.U32 R5, R5, R6, RZ ;  /* 0x0000000605057227 */ /* 0x000fc800078e00ff */
[----:B------:R-:W-:Y:S01]  /*08a0*/  IMAD R4, R5, R4, R6 ;  /* 0x0000000405047224 */ /* 0x000fe200078e0206 */
[----:B------:R-:W-:Y:S06]  /*08b0*/  @!P0 EXIT ;  /* 0x000000000000894d */ /* 0x000fec0003800000 */
[----:B------:R-:W-:Y:S01]  /*08c0*/  ISETP.GT.U32.AND P2, PT, R7, R4, PT ;  /* 0x000000040700720c */ /* 0x000fe20003f44070 */
[----:B------:R-:W0:Y:S01]  /*08d0*/  S2UR UR5, SR_CgaCtaId ;  /* 0x00000000000579c3 */ /* 0x000e220000008800 */
[----:B------:R-:W1:Y:S01]  /*08e0*/  LDCU UR9, c[0x0][0x3a8] ;  /* 0x00007500ff0977ac */ /* 0x000e620008000800 */
[----:B------:R-:W-:Y:S02]  /*08f0*/  LOP3.LUT R2, R2, UR8, RZ, 0x3c, !PT ;  /* 0x0000000802027c12 */ /* 0x000fe4000f8e3cff */
[----:B------:R-:W-:Y:S02]  /*0900*/  CS2R R28, SRZ ;  /* 0x00000000001c7805 */ /* 0x000fe4000001ff00 */
[----:B------:R-:W-:Y:S01]  /*0910*/  ISETP.NE.AND P1, PT, RZ, UR8, PT ;  /* 0x00000008ff007c0c */ /* 0x000fe2000bf25270 */
[----:B------:R-:W-:Y:S01]  /*0920*/  UMOV UR4, 0x400 ;  /* 0x0000040000047882 */ /* 0x000fe20000000000 */
[----:B------:R-:W-:-:S04]  /*0930*/  ISETP.GE.AND P3, PT, R2, RZ, PT ;  /* 0x000000ff0200720c */ /* 0x000fc80003f66270 */
[-C--:B------:R-:W-:Y:S02]  /*0940*/  @!P2 IADD3 R4, PT, PT, R4, -R7.reuse, RZ ;  /* 0x800000070404a210 */ /* 0x080fe40007ffe0ff */
[----:B------:R-:W-:Y:S02]  /*0950*/  @!P2 IADD3 R5, PT, PT, R5, 0x1, RZ ;  /* 0x000000010505a810 */ /* 0x000fe40007ffe0ff */
[----:B------:R-:W-:Y:S02]  /*0960*/  ISETP.GE.U32.AND P0, PT, R4, R7, PT ;  /* 0x000000070400720c */ /* 0x000fe40003f06070 */
[----:B------:R-:W-:Y:S01]  /*0970*/  MOV R4, UR6 ;  /* 0x0000000600047c02 */ /* 0x000fe20008000f00 */
[----:B-1----:R-:W-:Y:S02]  /*0980*/  UIMAD UR11, UR8, UR9, URZ ;  /* 0x00000009080b72a4 */ /* 0x002fe4000f8e02ff */
[----:B------:R-:W-:Y:S02]  /*0990*/  ULOP3.LUT UR16, UR9, 0x7, URZ, 0xc0, !UPT ;  /* 0x0000000709107892 */ /* 0x000fe4000f8ec0ff */
[----:B------:R-:W-:-:S02]  /*09a0*/  ULOP3.LUT UR17, UR9, 0x3, URZ, 0xc0, !UPT ;  /* 0x0000000309117892 */ /* 0x000fc4000f8ec0ff */
[----:B0-----:R-:W-:Y:S02]  /*09b0*/  ULEA UR4, UR5, UR4, 0x18 ;  /* 0x0000000405047291 */ /* 0x001fe4000f8ec0ff */
[----:B------:R-:W-:Y:S02]  /*09c0*/  ULOP3.LUT UR9, UR9, 0x7ffffff8, URZ, 0xc0, !UPT ;  /* 0x7ffffff809097892 */ /* 0x000fe4000f8ec0ff */
[----:B------:R-:W-:Y:S01]  /*09d0*/  @P0 IADD3 R5, PT, PT, R5, 0x1, RZ ;  /* 0x0000000105050810 */ /* 0x000fe20007ffe0ff */
[----:B------:R-:W-:-:S03]  /*09e0*/  ULEA UR10, UR11, UR4, 0x4 ;  /* 0x000000040b0a7291 */ /* 0x000fc6000f8e20ff */
[----:B------:R-:W-:Y:S01]  /*09f0*/  MOV R2, R5 ;  /* 0x0000000500027202 */ /* 0x000fe20000000f00 */
[----:B------:R-:W-:Y:S01]  /*0a00*/  IMAD R5, R3, UR8, R4 ;  /* 0x0000000803057c24 */ /* 0x000fe2000f8e0204 */
[----:B------:R-:W-:Y:S02]  /*0a10*/  ULEA UR11, UR11, UR10, 0x4 ;  /* 0x0000000a0b0b7291 */ /* 0x000fe4000f8e20ff */
[----:B------:R-:W-:Y:S01]  /*0a20*/  @!P3 IADD3 R2, PT, PT, -R2, RZ, RZ ;  /* 0x000000ff0202b210 */ /* 0x000fe20007ffe1ff */
[----:B------:R-:W-:Y:S01]  /*0a30*/  IMAD R0, R0, UR12, R5 ;  /* 0x0000000c00007c24 */ /* 0x000fe2000f8e0205 */
[----:B------:R-:W-:Y:S01]  /*0a40*/  @!P1 LOP3.LUT R2, RZ, UR8, RZ, 0x33, !PT ;  /* 0x00000008ff029c12 */ /* 0x000fe2000f8e33ff */
[----:B------:R-:W-:-:S07]  /*0a50*/  UMOV UR4, URZ ;  /* 0x000000ff00047c82 */ /* 0x000fce0008000000 */
.L_x_36:
[----:B0-----:R-:W0:Y:S02]  /*0a60*/  LDCU UR12, c[0x0][0x3a8] ;  /* 0x00007500ff0c77ac */ /* 0x001e240008000800 */
[----:B0-----:R-:W-:-:S09]  /*0a70*/  UISETP.GE.AND UP0, UPT, UR12, 0x1, UPT ;  /* 0x000000010c00788c */ /* 0x001fd2000bf06270 */
[----:B-1234-:R-:W-:Y:S05]  /*0a80*/  BRA.U !UP0, `(.L_x_6) ;  /* 0x0000000108687547 */ /* 0x01efea000b800000 */
[----:B------:R-:W0:Y:S01]  /*0a90*/  S2UR UR6, SR_CgaCtaId ;  /* 0x00000000000679c3 */ /* 0x000e220000008800 */
[----:B------:R-:W-:Y:S01]  /*0aa0*/  UIMAD UR13, UR4, UR12, UR7 ;  /* 0x0000000c040d72a4 */ /* 0x000fe2000f8e0207 */
[----:B------:R-:W-:Y:S01]  /*0ab0*/  MOV R19, RZ ;  /* 0x000000ff00137202 */ /* 0x000fe20000000f00 */
[----:B------:R-:W-:Y:S01]  /*0ac0*/  UMOV UR5, 0x400 ;  /* 0x0000040000057882 */ /* 0x000fe20000000000 */
[----:B------:R-:W1:Y:S03]  /*0ad0*/  LDCU UR18, c[0x0][0x3a8] ;  /* 0x00007500ff1277ac */ /* 0x000e660008000800 */
[----:B------:R-:W-:Y:S01]  /*0ae0*/  MOV R4, UR13 ;  /* 0x0000000d00047c02 */ /* 0x000fe20008000f00 */
[----:B------:R-:W2:Y:S04]  /*0af0*/  LDC.64 R14, c[0x0][0x388] ;  /* 0x0000e200ff0e7b82 */ /* 0x000ea80000000a00 */
[----:B------:R-:W-:-:S04]  /*0b00*/  IMAD R17, R4, UR8, R3 ;  /* 0x0000000804117c24 */ /* 0x000fc8000f8e0203 */
[----:B------:R-:W3:Y:S01]  /*0b10*/  LDC.64 R12, c[0x0][0x390] ;  /* 0x0000e400ff0c7b82 */ /* 0x000ee20000000a00 */
[----:B0-----:R-:W-:-:S06]  /*0b20*/  ULEA UR5, UR6, UR5, 0x18 ;  /* 0x0000000506057291 */ /* 0x001fcc000f8ec0ff */
[----:B-1----:R-:W-:-:S07]  /*0b30*/  LEA R16, R3, UR5, 0x4 ;  /* 0x0000000503107c11 */ /* 0x002fce000f8e20ff */
.L_x_7:
[----:B--2---:R-:W-:-:S04]  /*0b40*/  IMAD.WIDE R4, R17, 0x10, R14 ;  /* 0x0000001011047825 */ /* 0x004fc800078e020e */
[----:B-1-3--:R-:W-:Y:S02]  /*0b50*/  IMAD.WIDE R8, R17, 0x10, R12 ;  /* 0x0000001011087825 */ /* 0x00afe400078e020c */
[----:B------:R-:W2:Y:S04]  /*0b60*/  LDG.E.128 R4, desc[UR14][R4.64] ;  /* 0x0000000e04047981 */ /* 0x000ea8000c1e1d00 */
[----:B------:R-:W3:Y:S01]  /*0b70*/  LDG.E.128 R8, desc[UR14][R8.64] ;  /* 0x0000000e08087981 */ /* 0x000ee2000c1e1d00 */
[----:B------:R-:W-:Y:S01]  /*0b80*/  UIMAD UR5, UR8, UR18, URZ ;  /* 0x00000012080572a4 */ /* 0x000fe2000f8e02ff */
[C---:B------:R-:W-:Y:S01]  /*0b90*/  IADD3 R19, PT, PT, R2.reuse, R19, RZ ;  /* 0x0000001302137210 */ /* 0x040fe20007ffe0ff */
[----:B------:R-:W-:-:S03]  /*0ba0*/  IMAD R20, R2, UR8, RZ ;  /* 0x0000000802147c24 */ /* 0x000fc6000f8e02ff */
[----:B------:R-:W-:Y:S02]  /*0bb0*/  ISETP.GE.AND P0, PT, R19, UR12, PT ;  /* 0x0000000c13007c0c */ /* 0x000fe4000bf06270 */
[----:B------:R-:W-:Y:S02]  /*0bc0*/  MOV R21, UR5 ;  /* 0x0000000500157c02 */ /* 0x000fe40008000f00 */
[C---:B------:R-:W-:Y:S02]  /*0bd0*/  IADD3 R17, PT, PT, R20.reuse, R17, RZ ;  /* 0x0000001114117210 */ /* 0x040fe40007ffe0ff */
[-C--:B------:R-:W-:Y:S01]  /*0be0*/  LEA R18, R21, R16.reuse, 0x4 ;  /* 0x0000001015127211 */ /* 0x080fe200078e20ff */
[----:B--2---:R0:W-:Y:S04]  /*0bf0*/  STS.128 [R16], R4 ;  /* 0x0000000410007388 */ /* 0x0041e80000000c00 */
[----:B---3--:R1:W-:Y:S01]  /*0c00*/  STS.128 [R18], R8 ;  /* 0x0000000812007388 */ /* 0x0083e20000000c00 */
[----:B0-----:R-:W-:Y:S01]  /*0c10*/  LEA R16, R20, R16, 0x4 ;  /* 0x0000001014107211 */ /* 0x001fe200078e20ff */
[----:B------:R-:W-:Y:S06]  /*0c20*/  @!P0 BRA `(.L_x_7) ;  /* 0xfffffffc00c48947 */ /* 0x000fec000383ffff */
.L_x_6:
[----:B------:R-:W-:Y:S01]  /*0c30*/  BAR.SYNC.DEFER_BLOCKING 0x0 ;  /* 0x0000000000007b1d */ /* 0x000fe20000010000 */
[----:B------:R-:W-:-:S05]  /*0c40*/  HFMA2 R30, -RZ, RZ, 7.62939453125e-06, 0 ;  /* 0x00800000ff1e7431 */ /* 0x000fca00000001ff */
[----:B------:R-:W-:Y:S05]  /*0c50*/  BRA.U !UP0, `(.L_x_8) ;  /* 0x0000000d08d07547 */ /* 0x000fea000b800000 */
[----:B------:R-:W0:Y:S02]  /*0c60*/  LDCU UR5, c[0x0][0x39c] ;  /* 0x00007380ff0577ac */ /* 0x000e240008000800 */
[----:B0-----:R-:W-:-:S09]  /*0c70*/  UISETP.GE.AND UP0, UPT, UR5, 0x4, UPT ;  /* 0x000000040500788c */ /* 0x001fd2000bf06270 */
[----:B------:R-:W-:Y:S05]  /*0c80*/  BRA.U !UP0, `(.L_x_9) ;  /* 0x0000000908b47547 */ /* 0x000fea000b800000 */
[----:B------:R-:W-:Y:S01]  /*0c90*/  MOV R30, 0x800000 ;  /* 0x00800000001e7802 */ /* 0x000fe20000000f00 */
[----:B------:R-:W-:-:S06]  /*0ca0*/  UMOV UR5, URZ ;  /* 0x000000ff00057c82 */ /* 0x000fcc0008000000 */
.L_x_15:
[----:B------:R-:W-:Y:S01]  /*0cb0*/  UIADD3 UR6, UPT, UPT, UR8, -0x1, URZ ;  /* 0xffffffff08067890 */ /* 0x000fe2000fffe0ff */
[----:B----4-:R-:W-:Y:S01]  /*0cc0*/  HFMA2 R31, -RZ, RZ, 0, 0 ;  /* 0x00000000ff1f7431 */ /* 0x010fe200000001ff */
[----:B------:R-:W-:Y:S01]  /*0cd0*/  MOV R32, RZ ;  /* 0x000000ff00207202 */ /* 0x000fe20000000f00 */
[----:B------:R-:W-:Y:S02]  /*0ce0*/  UIMAD UR13, UR8, UR5, URZ ;  /* 0x00000005080d72a4 */ /* 0x000fe4000f8e02ff */
[----:B------:R-:W-:-:S09]  /*0cf0*/  UISETP.GE.U32.AND UP0, UPT, UR6, 0x7, UPT ;  /* 0x000000070600788c */ /* 0x000fd2000bf06070 */
[----:B------:R-:W-:Y:S05]  /*0d00*/  BRA.U !UP0, `(.L_x_10) ;  /* 0x0000000508187547 */ /* 0x000fea000b800000 */
[----:B------:R-:W0:Y:S01]  /*0d10*/  S2UR UR12, SR_CgaCtaId ;  /* 0x00000000000c79c3 */ /* 0x000e220000008800 */
[----:B------:R-:W-:Y:S01]  /*0d20*/  MOV R31, RZ ;  /* 0x000000ff001f7202 */ /* 0x000fe20000000f00 */
[----:B------:R-:W-:Y:S01]  /*0d30*/  UMOV UR6, 0x400 ;  /* 0x0000040000067882 */ /* 0x000fe20000000000 */
[----:B------:R-:W-:Y:S01]  /*0d40*/  MOV R32, RZ ;  /* 0x000000ff00207202 */ /* 0x000fe20000000f00 */
[----:B0-----:R-:W-:-:S12]  /*0d50*/  ULEA UR6, UR12, UR6, 0x18 ;  /* 0x000000060c067291 */ /* 0x001fd8000f8ec0ff */
.L_x_11:
[----:B------:R-:W-:-:S06]  /*0d60*/  LEA R12, R32, R1, 0x4 ;  /* 0x00000001200c7211 */ /* 0x000fcc00078e20ff */
[----:B------:R-:W2:Y:S01]  /*0d70*/  LDL.128 R12, [R12] ;  /* 0x000000000c0c7983 */ /* 0x000ea20000100c00 */
[C---:B------:R-:W-:Y:S02]  /*0d80*/  LEA R25, R32.reuse, R1, 0x4 ;  /* 0x0000000120197211 */ /* 0x040fe400078e20ff */
[----:B------:R-:W-:-:S03]  /*0d90*/  IADD3 R24, PT, PT, R32, UR13, RZ ;  /* 0x0000000d20187c10 */ /* 0x000fc6000fffe0ff */
[----:B-1----:R-:W3:Y:S01]  /*0da0*/  LDL.128 R16, [R25+0x10] ;  /* 0x0000100019107983 */ /* 0x002ee20000100c00 */
[----:B------:R-:W-:-:S03]  /*0db0*/  LEA R24, R24, UR6, 0x4 ;  /* 0x0000000618187c11 */ /* 0x000fc6000f8e20ff */
[----:B------:R-:W4:Y:S04]  /*0dc0*/  LDL.128 R4, [R25+0x20] ;  /* 0x0000200019047983 */ /* 0x000f280000100c00 */
[----:B------:R-:W2:Y:S04]  /*0dd0*/  LDS.128 R20, [R24] ;  /* 0x0000000018147984 */ /* 0x000ea80000000c00 */
[----:B------:R-:W3:Y:S01]  /*0de0*/  LDS.128 R8, [R24+0x10] ;  /* 0x0000100018087984 */ /* 0x000ee20000000c00 */
[----:B--2---:R-:W-:-:S04]  /*0df0*/  FMUL R13, R13, R21 ;  /* 0x000000150d0d7220 */ /* 0x004fc80000400000 */
[----:B------:R-:W-:-:S04]  /*0e00*/  FFMA R13, R12, R20, R13 ;  /* 0x000000140c0d7223 */ /* 0x000fc8000000000d */
[----:B------:R-:W-:-:S04]  /*0e10*/  FFMA R14, R14, R22, R13 ;  /* 0x000000160e0e7223 */ /* 0x000fc8000000000d */
[----:B------:R-:W-:Y:S02]  /*0e20*/  FFMA R27, R15, R23, R14 ;  /* 0x000000170f1b7223 */ /* 0x000fe4000000000e */
[----:B------:R-:W2:Y:S01]  /*0e30*/  LDL.128 R12, [R25+0x30] ;  /* 0x00003000190c7983 */ /* 0x000ea20000100c00 */
[----:B---3--:R-:W-:-:S03]  /*0e40*/  FMUL R9, R17, R9 ;  /* 0x0000000911097220 */ /* 0x008fc60000400000 */
[----:B------:R-:W3:Y:S01]  /*0e50*/  LDL.128 R20, [R25+0x40] ;  /* 0x0000400019147983 */ /* 0x000ee20000100c00 */
[----:B------:R-:W-:-:S04]  /*0e60*/  FFMA R8, R16, R8, R9 ;  /* 0x0000000810087223 */ /* 0x000fc80000000009 */
[----:B------:R-:W-:-:S04]  /*0e70*/  FFMA R8, R18, R10, R8 ;  /* 0x0000000a12087223 */ /* 0x000fc80000000008 */
[----:B------:R-:W-:Y:S02]  /*0e80*/  FFMA R26, R19, R11, R8 ;  /* 0x0000000b131a7223 */ /* 0x000fe40000000008 */
[----:B------:R-:W4:Y:S04]  /*0e90*/  LDS.128 R16, [R24+0x20] ;  /* 0x0000200018107984 */ /* 0x000f280000000c00 */
[----:B------:R-:W2:Y:S01]  /*0ea0*/  LDS.128 R8, [R24+0x30] ;  /* 0x0000300018087984 */ /* 0x000ea20000000c00 */
[----:B----4-:R-:W-:-:S04]  /*0eb0*/  FMUL R5, R5, R17 ;  /* 0x0000001105057220 */ /* 0x010fc80000400000 */
[----:B------:R-:W-:-:S04]  /*0ec0*/  FFMA R5, R4, R16, R5 ;  /* 0x0000001004057223 */ /* 0x000fc80000000005 */
[----:B------:R-:W-:-:S04]  /*0ed0*/  FFMA R6, R6, R18, R5 ;  /* 0x0000001206067223 */ /* 0x000fc80000000005 */
[----:B------:R-:W-:Y:S02]  /*0ee0*/  FFMA R33, R7, R19, R6 ;  /* 0x0000001307217223 */ /* 0x000fe40000000006 */
[----:B------:R-:W4:Y:S04]  /*0ef0*/  LDL.128 R4, [R25+0x50] ;  /* 0x0000500019047983 */ /* 0x000f280000100c00 */
[----:B------:R-:W3:Y:S01]  /*0f00*/  LDS.128 R16, [R24+0x40] ;  /* 0x0000400018107984 */ /* 0x000ee20000000c00 */
[----:B--2---:R-:W-:-:S04]  /*0f10*/  FMUL R9, R13, R9 ;  /* 0x000000090d097220 */ /* 0x004fc80000400000 */
[----:B------:R-:W-:-:S04]  /*0f20*/  FFMA R9, R12, R8, R9 ;  /* 0x000000080c097223 */ /* 0x000fc80000000009 */
[----:B------:R-:W-:-:S04]  /*0f30*/  FFMA R10, R14, R10, R9 ;  /* 0x0000000a0e0a7223 */ /* 0x000fc80000000009 */
[----:B------:R-:W-:Y:S02]  /*0f40*/  FFMA R34, R15, R11, R10 ;  /* 0x0000000b0f227223 */ /* 0x000fe4000000000a */
[----:B------:R-:W2:Y:S04]  /*0f50*/  LDL.128 R8, [R25+0x60] ;  /* 0x0000600019087983 */ /* 0x000ea80000100c00 */
[----:B------:R0:W5:Y:S01]  /*0f60*/  LDL.128 R12, [R25+0x70] ;  /* 0x00007000190c7983 */ /* 0x0001620000100c00 */
[----:B---3--:R-:W-:-:S04]  /*0f70*/  FMUL R17, R21, R17 ;  /* 0x0000001115117220 */ /* 0x008fc80000400000 */
[----:B------:R-:W-:-:S04]  /*0f80*/  FFMA R17, R20, R16, R17 ;  /* 0x0000001014117223 */ /* 0x000fc80000000011 */
[----:B------:R-:W-:Y:S01]  /*0f90*/  FFMA R18, R22, R18, R17 ;  /* 0x0000001216127223 */ /* 0x000fe20000000011 */
[----:B------:R-:W-:-:S03]  /*0fa0*/  FADD R27, R27, R31 ;  /* 0x0000001f1b1b7221 */ /* 0x000fc60000000000 */
[----:B------:R-:W-:Y:S02]  /*0fb0*/  FFMA R31, R23, R19, R18 ;  /* 0x00000013171f7223 */ /* 0x000fe40000000012 */
[----:B------:R-:W4:Y:S01]  /*0fc0*/  LDS.128 R16, [R24+0x50] ;  /* 0x0000500018107984 */ /* 0x000f220000000c00 */
[----:B------:R-:W-:-:S03]  /*0fd0*/  FADD R26, R27, R26 ;  /* 0x0000001a1b1a7221 */ /* 0x000fc60000000000 */
[----:B------:R-:W2:Y:S01]  /*0fe0*/  LDS.128 R20, [R24+0x60] ;  /* 0x0000600018147984 */ /* 0x000ea20000000c00 */
[----:B------:R-:W-:-:S03]  /*0ff0*/  FADD R33, R26, R33 ;  /* 0x000000211a217221 */ /* 0x000fc60000000000 */
[----:B0-----:R-:W5:Y:S01]  /*1000*/  LDS.128 R24, [R24+0x70] ;  /* 0x0000700018187984 */ /* 0x001f620000000c00 */
[----:B------:R-:W-:Y:S01]  /*1010*/  ULOP3.LUT UR12, UR8, 0x1ffffff8, URZ, 0xc0, !UPT ;  /* 0x1ffffff8080c7892 */ /* 0x000fe2000f8ec0ff */
[----:B------:R-:W-:Y:S01]  /*1020*/  IADD3 R32, PT, PT, R32, 0x8, RZ ;  /* 0x0000000820207810 */ /* 0x000fe20007ffe0ff */
[----:B------:R-:W-:-:S04]  /*1030*/  FADD R34, R33, R34 ;  /* 0x0000002221227221 */ /* 0x000fc80000000000 */
[----:B------:R-:W-:Y:S01]  /*1040*/  ISETP.NE.AND P0, PT, R32, UR12, PT ;  /* 0x0000000c20007c0c */ /* 0x000fe2000bf05270 */
[----:B------:R-:W-:Y:S01]  /*1050*/  FADD R31, R34, R31 ;  /* 0x0000001f221f7221 */ /* 0x000fe20000000000 */
[----:B----4-:R-:W-:-:S04]  /*1060*/  FMUL R5, R5, R17 ;  /* 0x0000001105057220 */ /* 0x010fc80000400000 */
[----:B------:R-:W-:-:S04]  /*1070*/  FFMA R5, R4, R16, R5 ;  /* 0x0000001004057223 */ /* 0x000fc80000000005 */
[----:B------:R-:W-:-:S04]  /*1080*/  FFMA R6, R6, R18, R5 ;  /* 0x0000001206067223 */ /* 0x000fc80000000005 */
[----:B------:R-:W-:-:S04]  /*1090*/  FFMA R6, R7, R19, R6 ;  /* 0x0000001307067223 */ /* 0x000fc80000000006 */
[----:B------:R-:W-:Y:S01]  /*10a0*/  FADD R6, R31, R6 ;  /* 0x000000061f067221 */ /* 0x000fe20000000000 */
[----:B--2---:R-:W-:-:S04]  /*10b0*/  FMUL R5, R9, R21 ;  /* 0x0000001509057220 */ /* 0x004fc80000400000 */
[----:B------:R-:W-:Y:S01]  /*10c0*/  FFMA R5, R8, R20, R5 ;  /* 0x0000001408057223 */ /* 0x000fe20000000005 */
[----:B-----5:R-:W-:-:S03]  /*10d0*/  FMUL R13, R13, R25 ;  /* 0x000000190d0d7220 */ /* 0x020fc60000400000 */
[----:B------:R-:W-:Y:S01]  /*10e0*/  FFMA R10, R10, R22, R5 ;  /* 0x000000160a0a7223 */ /* 0x000fe20000000005 */
[----:B------:R-:W-:-:S03]  /*10f0*/  FFMA R13, R12, R24, R13 ;  /* 0x000000180c0d7223 */ /* 0x000fc6000000000d */
[----:B------:R-:W-:Y:S01]  /*1100*/  FFMA R11, R11, R23, R10 ;  /* 0x000000170b0b7223 */ /* 0x000fe2000000000a */
[----:B------:R-:W-:-:S03]  /*1110*/  FFMA R14, R14, R26, R13 ;  /* 0x0000001a0e0e7223 */ /* 0x000fc6000000000d */
[----:B------:R-:W-:Y:S01]  /*1120*/  FADD R6, R6, R11 ;  /* 0x0000000b06067221 */ /* 0x000fe20000000000 */
[----:B------:R-:W-:-:S04]  /*1130*/  FFMA R15, R15, R27, R14 ;  /* 0x0000001b0f0f7223 */ /* 0x000fc8000000000e */
[----:B------:R-:W-:Y:S01]  /*1140*/  FADD R31, R6, R15 ;  /* 0x0000000f061f7221 */ /* 0x000fe20000000000 */
[----:B------:R-:W-:Y:S06]  /*1150*/  @P0 BRA `(.L_x_11) ;  /* 0xfffffffc00000947 */ /* 0x000fec000383ffff */
[----:B------:R-:W-:-:S07]  /*1160*/  MOV R32, UR12 ;  /* 0x0000000c00207c02 */ /* 0x000fce0008000f00 */
.L_x_10:
[----:B------:R-:W-:-:S04]  /*1170*/  ULOP3.LUT UR6, UR8, 0x7, URZ, 0xc0, !UPT ;  /* 0x0000000708067892 */ /* 0x000fc8000f8ec0ff */
[----:B------:R-:W-:-:S09]  /*1180*/  UISETP.NE.AND UP0, UPT, UR6, URZ, UPT ;  /* 0x000000ff0600728c */ /* 0x000fd2000bf05270 */
[----:B------:R-:W-:Y:S05]  /*1190*/  BRA.U !UP0, `(.L_x_12) ;  /* 0x0000000508407547 */ /* 0x000fea000b800000 */
[----:B------:R-:W-:Y:S02]  /*11a0*/  UIADD3 UR6, UPT, UPT, UR6, -0x1, URZ ;  /* 0xffffffff06067890 */ /* 0x000fe4000fffe0ff */
[----:B------:R-:W-:Y:S02]  /*11b0*/  ULOP3.LUT UR12, UR8, 0x3, URZ, 0xc0, !UPT ;  /* 0x00000003080c7892 */ /* 0x000fe4000f8ec0ff */
[----:B------:R-:W-:Y:S02]  /*11c0*/  UISETP.GE.U32.AND UP0, UPT, UR6, 0x3, UPT ;  /* 0x000000030600788c */ /* 0x000fe4000bf06070 */
[----:B------:R-:W-:-:S07]  /*11d0*/  UISETP.NE.AND UP1, UPT, UR12, URZ, UPT ;  /* 0x000000ff0c00728c */ /* 0x000fce000bf25270 */
[----:B------:R-:W-:Y:S05]  /*11e0*/  BRA.U !UP0, `(.L_x_13) ;  /* 0x00000001088c7547 */ /* 0x000fea000b800000 */
[----:B------:R-:W0:Y:S01]  /*11f0*/  S2R R5, SR_CgaCtaId ;  /* 0x0000000000057919 */ /* 0x000e220000008800 */
[----:B------:R-:W-:Y:S02]  /*1200*/  LEA R34, R32, R1, 0x4 ;  /* 0x0000000120227211 */ /* 0x000fe400078e20ff */
[----:B------:R-:W-:-:S03]  /*1210*/  MOV R4, 0x400 ;  /* 0x0000040000047802 */ /* 0x000fc60000000f00 */
[----:B------:R-:W2:Y:S01]  /*1220*/  LDL.128 R20, [R34] ;  /* 0x0000000022147983 */ /* 0x000ea20000100c00 */
[----:B------:R-:W-:-:S03]  /*1230*/  IADD3 R33, PT, PT, R32, UR13, RZ ;  /* 0x0000000d20217c10 */ /* 0x000fc6000fffe0ff */
[----:B-1----:R-:W3:Y:S04]  /*1240*/  LDL.128 R16, [R34+0x20] ;  /* 0x0000200022107983 */ /* 0x002ee80000100c00 */
[----:B------:R-:W4:Y:S01]  /*1250*/  LDL.128 R12, [R34+0x30] ;  /* 0x00003000220c7983 */ /* 0x000f220000100c00 */
[----:B0-----:R-:W-:-:S03]  /*1260*/  LEA R8, R5, R4, 0x18 ;  /* 0x0000000405087211 */ /* 0x001fc600078ec0ff */
[----:B------:R-:W5:Y:S01]  /*1270*/  LDL.128 R4, [R34+0x10] ;  /* 0x0000100022047983 */ /* 0x000f620000100c00 */
[----:B------:R-:W-:-:S05]  /*1280*/  LEA R33, R33, R8, 0x4 ;  /* 0x0000000821217211 */ /* 0x000fca00078e20ff */
[----:B------:R-:W2:Y:S04]  /*1290*/  LDS.128 R24, [R33] ;  /* 0x0000000021187984 */ /* 0x000ea80000000c00 */
[----:B------:R-:W5:Y:S01]  /*12a0*/  LDS.128 R8, [R33+0x10] ;  /* 0x0000100021087984 */ /* 0x000f620000000c00 */
[----:B------:R-:W-:Y:S01]  /*12b0*/  IADD3 R32, PT, PT, R32, 0x4, RZ ;  /* 0x0000000420207810 */ /* 0x000fe20007ffe0ff */
[----:B--2---:R-:W-:-:S04]  /*12c0*/  FMUL R21, R21, R25 ;  /* 0x0000001915157220 */ /* 0x004fc80000400000 */
[----:B------:R-:W-:-:S04]  /*12d0*/  FFMA R21, R20, R24, R21 ;  /* 0x0000001814157223 */ /* 0x000fc80000000015 */
[----:B------:R-:W-:Y:S01]  /*12e0*/  FFMA R22, R22, R26, R21 ;  /* 0x0000001a16167223 */ /* 0x000fe20000000015 */
[----:B-----5:R-:W-:-:S04]  /*12f0*/  FMUL R5, R5, R9 ;  /* 0x0000000905057220 */ /* 0x020fc80000400000 */
[----:B------:R-:W-:Y:S01]  /*1300*/  FFMA R5, R4, R8, R5 ;  /* 0x0000000804057223 */ /* 0x000fe20000000005 */
[----:B------:R-:W-:Y:S02]  /*1310*/  FFMA R4, R23, R27, R22 ;  /* 0x0000001b17047223 */ /* 0x000fe40000000016 */
[----:B------:R-:W3:Y:S04]  /*1320*/  LDS.128 R20, [R33+0x20] ;  /* 0x0000200021147984 */ /* 0x000ee80000000c00 */
[----:B------:R-:W4:Y:S01]  /*1330*/  LDS.128 R24, [R33+0x30] ;  /* 0x0000300021187984 */ /* 0x000f220000000c00 */
[----:B------:R-:W-:Y:S01]  /*1340*/  FFMA R6, R6, R10, R5 ;  /* 0x0000000a06067223 */ /* 0x000fe20000000005 */
[----:B------:R-:W-:-:S03]  /*1350*/  FADD R4, R31, R4 ;  /* 0x000000041f047221 */ /* 0x000fc60000000000 */
[----:B------:R-:W-:-:S04]  /*1360*/  FFMA R7, R7, R11, R6 ;  /* 0x0000000b07077223 */ /* 0x000fc80000000006 */
[----:B------:R-:W-:Y:S01]  /*1370*/  FADD R4, R4, R7 ;  /* 0x0000000704047221 */ /* 0x000fe20000000000 */
[----:B---3--:R-:W-:-:S04]  /*1380*/  FMUL R17, R17, R21 ;  /* 0x0000001511117220 */ /* 0x008fc80000400000 */
[----:B------:R-:W-:Y:S01]  /*1390*/  FFMA R17, R16, R20, R17 ;  /* 0x0000001410117223 */ /* 0x000fe20000000011 */
[----:B----4-:R-:W-:-:S03]  /*13a0*/  FMUL R13, R13, R25 ;  /* 0x000000190d0d7220 */ /* 0x010fc60000400000 */
[----:B------:R-:W-:Y:S01]  /*13b0*/  FFMA R18, R18, R22, R17 ;  /* 0x0000001612127223 */ /* 0x000fe20000000011 */
[----:B------:R-:W-:-:S03]  /*13c0*/  FFMA R13, R12, R24, R13 ;  /* 0x000000180c0d7223 */ /* 0x000fc6000000000d */
[----:B------:R-:W-:Y:S01]  /*13d0*/  FFMA R19, R19, R23, R18 ;  /* 0x0000001713137223 */ /* 0x000fe20000000012 */
[----:B------:R-:W-:-:S03]  /*13e0*/  FFMA R14, R14, R26, R13 ;  /* 0x0000001a0e0e7223 */ /* 0x000fc6000000000d */
[----:B------:R-:W-:Y:S01]  /*13f0*/  FADD R4, R4, R19 ;  /* 0x0000001304047221 */ /* 0x000fe20000000000 */
[----:B------:R-:W-:-:S04]  /*1400*/  FFMA R15, R15, R27, R14 ;  /* 0x0000001b0f0f7223 */ /* 0x000fc8000000000e */
[----:B------:R-:W-:-:S07]  /*1410*/  FADD R31, R4, R15 ;  /* 0x0000000f041f7221 */ /* 0x000fce0000000000 */
.L_x_13:
[----:B------:R-:W-:Y:S05]  /*1420*/  BRA.U !UP1, `(.L_x_12) ;  /* 0x00000001099c7547 */ /* 0x000fea000b800000 */
[----:B------:R-:W-:Y:S02]  /*1430*/  UISETP.NE.AND UP0, UPT, UR12, 0x1, UPT ;  /* 0x000000010c00788c */ /* 0x000fe4000bf05270 */
[----:B------:R-:W-:-:S04]  /*1440*/  ULOP3.LUT UR6, UR8, 0x1, URZ, 0xc0, !UPT ;  /* 0x0000000108067892 */ /* 0x000fc8000f8ec0ff */
[----:B------:R-:W-:-:S03]  /*1450*/  UISETP.NE.U32.AND UP1, UPT, UR6, 0x1, UPT ;  /* 0x000000010600788c */ /* 0x000fc6000bf25070 */
[----:B------:R-:W-:Y:S08]  /*1460*/  BRA.U !UP0, `(.L_x_14) ;  /* 0x0000000108547547 */ /* 0x000ff0000b800000 */
[----:B------:R-:W-:-:S05]  /*1470*/  LEA R20, R32, R1, 0x4 ;  /* 0x0000000120147211 */ /* 0x000fca00078e20ff */
[----:B------:R-:W2:Y:S04]  /*1480*/  LDL.128 R4, [R20] ;  /* 0x0000000014047983 */ /* 0x000ea80000100c00 */
[----:B-1----:R-:W3:Y:S01]  /*1490*/  LDL.128 R8, [R20+0x10] ;  /* 0x0000100014087983 */ /* 0x002ee20000100c00 */
[----:B------:R-:W-:Y:S01]  /*14a0*/  MOV R12, 0x400 ;  /* 0x00000400000c7802 */ /* 0x000fe20000000f00 */
[----:B------:R-:W0:Y:S03]  /*14b0*/  S2R R13, SR_CgaCtaId ;  /* 0x00000000000d7919 */ /* 0x000e260000008800 */
[----:B0-----:R-:W-:Y:S02]  /*14c0*/  LEA R13, R13, R12, 0x18 ;  /* 0x0000000c0d0d7211 */ /* 0x001fe400078ec0ff */
[----:B------:R-:W-:-:S02]  /*14d0*/  IADD3 R12, PT, PT, R32, UR13, RZ ;  /* 0x0000000d200c7c10 */ /* 0x000fc4000fffe0ff */
[----:B------:R-:W-:Y:S02]  /*14e0*/  IADD3 R32, PT, PT, R32, 0x2, RZ ;  /* 0x0000000220207810 */ /* 0x000fe40007ffe0ff */
[----:B------:R-:W-:-:S05]  /*14f0*/  LEA R21, R12, R13, 0x4 ;  /* 0x0000000d0c157211 */ /* 0x000fca00078e20ff */
[----:B------:R-:W2:Y:S04]  /*1500*/  LDS.128 R12, [R21] ;  /* 0x00000000150c7984 */ /* 0x000ea80000000c00 */
[----:B------:R-:W3:Y:S01]  /*1510*/  LDS.128 R16, [R21+0x10] ;  /* 0x0000100015107984 */ /* 0x000ee20000000c00 */
[----:B--2---:R-:W-:Y:S01]  /*1520*/  FMUL R5, R5, R13 ;  /* 0x0000000d05057220 */ /* 0x004fe20000400000 */
[----:B---3--:R-:W-:-:S03]  /*1530*/  FMUL R9, R9, R17 ;  /* 0x0000001109097220 */ /* 0x008fc60000400000 */
[----:B------:R-:W-:Y:S01]  /*1540*/  FFMA R5, R4, R12, R5 ;  /* 0x0000000c04057223 */ /* 0x000fe20000000005 */
[----:B------:R-:W-:-:S03]  /*1550*/  FFMA R9, R8, R16, R9 ;  /* 0x0000001008097223 */ /* 0x000fc60000000009 */
[----:B------:R-:W-:Y:S01]  /*1560*/  FFMA R6, R6, R14, R5 ;  /* 0x0000000e06067223 */ /* 0x000fe20000000005 */
[----:B------:R-:W-:-:S03]  /*1570*/  FFMA R10, R10, R18, R9 ;  /* 0x000000120a0a7223 */ /* 0x000fc60000000009 */
[----:B------:R-:W-:Y:S01]  /*1580*/  FFMA R6, R7, R15, R6 ;  /* 0x0000000f07067223 */ /* 0x000fe20000000006 */
[----:B------:R-:W-:-:S03]  /*1590*/  FFMA R11, R11, R19, R10 ;  /* 0x000000130b0b7223 */ /* 0x000fc6000000000a */
[----:B------:R-:W-:-:S04]  /*15a0*/  FADD R6, R31, R6 ;  /* 0x000000061f067221 */ /* 0x000fc80000000000 */
[----:B------:R-:W-:-:S07]  /*15b0*/  FADD R31, R6, R11 ;  /* 0x0000000b061f7221 */ /* 0x000fce0000000000 */
.L_x_14:
[----:B------:R-:W-:Y:S05]  /*15c0*/  BRA.U UP1, `(.L_x_12) ;  /* 0x0000000101347547 */ /* 0x000fea000b800000 */
[----:B------:R-:W-:-:S06]  /*15d0*/  LEA R4, R32, R1, 0x4 ;  /* 0x0000000120047211 */ /* 0x000fcc00078e20ff */
[----:B------:R-:W2:Y:S01]  /*15e0*/  LDL.128 R4, [R4] ;  /* 0x0000000004047983 */ /* 0x000ea20000100c00 */
[----:B-1----:R-:W-:Y:S02]  /*15f0*/  MOV R8, 0x400 ;  /* 0x0000040000087802 */ /* 0x002fe40000000f00 */
[----:B------:R-:W-:Y:S01]  /*1600*/  IADD3 R32, PT, PT, R32, UR13, RZ ;  /* 0x0000000d20207c10 */ /* 0x000fe2000fffe0ff */
[----:B------:R-:W0:Y:S02]  /*1610*/  S2R R9, SR_CgaCtaId ;  /* 0x0000000000097919 */ /* 0x000e240000008800 */
[----:B0-----:R-:W-:-:S04]  /*1620*/  LEA R9, R9, R8, 0x18 ;  /* 0x0000000809097211 */ /* 0x001fc800078ec0ff */
[----:B------:R-:W-:-:S06]  /*1630*/  LEA R8, R32, R9, 0x4 ;  /* 0x0000000920087211 */ /* 0x000fcc00078e20ff */
[----:B------:R-:W2:Y:S02]  /*1640*/  LDS.128 R8, [R8] ;  /* 0x0000000008087984 */ /* 0x000ea40000000c00 */
[----:B--2---:R-:W-:-:S04]  /*1650*/  FMUL R5, R5, R9 ;  /* 0x0000000905057220 */ /* 0x004fc80000400000 */
[----:B------:R-:W-:-:S04]  /*1660*/  FFMA R5, R4, R8, R5 ;  /* 0x0000000804057223 */ /* 0x000fc80000000005 */
[----:B------:R-:W-:-:S04]  /*1670*/  FFMA R6, R6, R10, R5 ;  /* 0x0000000a06067223 */ /* 0x000fc80000000005 */
[----:B------:R-:W-:-:S04]  /*1680*/  FFMA R6, R7, R11, R6 ;  /* 0x0000000b07067223 */ /* 0x000fc80000000006 */
[----:B------:R-:W-:-:S07]  /*1690*/  FADD R31, R31, R6 ;  /* 0x000000061f1f7221 */ /* 0x000fce0000000000 */
.L_x_12:
[----:B------:R-:W0:Y:S01]  /*16a0*/  LDCU.64 UR12, c[0x0][0x3a8] ;  /* 0x00007500ff0c77ac */ /* 0x000e220008000a00 */
[----:B------:R-:W2:Y:S01]  /*16b0*/  LDCU UR6, c[0x0][0x3b0] ;  /* 0x00007600ff0677ac */ /* 0x000ea20008000800 */
[----:B0-----:R-:W-:Y:S01]  /*16c0*/  MOV R4, UR13 ;  /* 0x0000000d00047c02 */ /* 0x001fe20008000f00 */
[----:B--2---:R-:W-:-:S04]  /*16d0*/  FMUL R31, R31, UR6 ;  /* 0x000000061f1f7c20 */ /* 0x004fc80008400000 */
[----:B------:R-:W-:Y:S01]  /*16e0*/  IMAD R4, R4, UR5, R3 ;  /* 0x0000000504047c24 */ /* 0x000fe2000f8e0203 */
[----:B------:R-:W-:Y:S01]  /*16f0*/  UIADD3 UR5, UPT, UPT, UR5, 0x1, URZ ;  /* 0x0000000105057890 */ /* 0x000fe2000fffe0ff */
[----:B------:R-:W-:-:S03]  /*1700*/  FMNMX R30, R31, R30, !PT ;  /* 0x0000001e1f1e7209 */ /* 0x000fc60007800000 */
[----:B------:R-:W-:Y:S01]  /*1710*/  UISETP.NE.AND UP0, UPT, UR5, UR12, UPT ;  /* 0x0000000c0500728c */ /* 0x000fe2000bf05270 */
[----:B------:R-:W-:-:S05]  /*1720*/  LEA R4, R4, UR11, 0x2 ;  /* 0x0000000b04047c11 */ /* 0x000fca000f8e10ff */
[----:B------:R4:W-:Y:S03]  /*1730*/  STS [R4], R31 ;  /* 0x0000001f04007388 */ /* 0x0009e60000000800 */
[----:B------:R-:W-:Y:S05]  /*1740*/  BRA.U !UP0, `(.L_x_8) ;  /* 0x0000000508147547 */ /* 0x000fea000b800000 */
[----:B------:R-:W-:Y:S05]  /*1750*/  BRA `(.L_x_15) ;  /* 0xfffffff400547947 */ /* 0x000fea000383ffff */
.L_x_9:
[----:B------:R-:W0:Y:S01]  /*1760*/  LDCU UR5, c[0x0][0x3b0] ;  /* 0x00007600ff0577ac */ /* 0x000e220008000800 */
[----:B------:R-:W-:Y:S01]  /*1770*/  HFMA2 R30, -RZ, RZ, 7.62939453125e-06, 0 ;  /* 0x00800000ff1e7431 */ /* 0x000fe200000001ff */
[----:B------:R-:W-:Y:S01]  /*1780*/  MOV R4, RZ ;  /* 0x000000ff00047202 */ /* 0x000fe20000000f00 */
[----:B------:R-:W-:Y:S01]  /*1790*/  UISETP.GE.U32.AND UP0, UPT, UR12, 0x8, UPT ;  /* 0x000000080c00788c */ /* 0x000fe2000bf06070 */
[----:B0-----:R-:W-:-:S08]  /*17a0*/  FMUL R5, RZ, UR5 ;  /* 0x00000005ff057c20 */ /* 0x001fd00008400000 */
[----:B------:R-:W-:Y:S05]  /*17b0*/  BRA.U !UP0, `(.L_x_16) ;  /* 0x0000000108647547 */ /* 0x000fea000b800000 */
[----:B------:R-:W0:Y:S01]  /*17c0*/  LDC R7, c[0x0][0x3ac] ;  /* 0x0000eb00ff077b82 */ /* 0x000e220000000800 */
[----:B------:R-:W-:Y:S01]  /*17d0*/  MOV R30, 0x800000 ;  /* 0x00800000001e7802 */ /* 0x000fe20000000f00 */
[----:B------:R-:W-:-:S06]  /*17e0*/  UMOV UR5, URZ ;  /* 0x000000ff00057c82 */ /* 0x000fcc0008000000 */
.L_x_17:
[----:B0-2---:R-:W-:Y:S01]  /*17f0*/  IMAD R4, R7, UR5, R3 ;  /* 0x0000000507047c24 */ /* 0x005fe2000f8e0203 */
[----:B------:R-:W-:Y:S01]  /*1800*/  UIADD3 UR5, UPT, UPT, UR5, 0x8, URZ ;  /* 0x0000000805057890 */ /* 0x000fe2000fffe0ff */
[----:B------:R-:W-:-:S03]  /*1810*/  FMNMX R30, R5, R30, !PT ;  /* 0x0000001e051e7209 */ /* 0x000fc60007800000 */
[----:B------:R-:W-:Y:S01]  /*1820*/  LEA R4, R4, UR11, 0x2 ;  /* 0x0000000b04047c11 */ /* 0x000fe2000f8e10ff */
[----:B------:R-:W-:-:S03]  /*1830*/  UISETP.NE.AND UP0, UPT, UR5, UR9, UPT ;  /* 0x000000090500728c */ /* 0x000fc6000bf05270 */
[C---:B------:R-:W-:Y:S01]  /*1840*/  LEA R6, R7.reuse, R4, 0x2 ;  /* 0x0000000407067211 */ /* 0x040fe200078e10ff */
[----:B------:R2:W-:Y:S03]  /*1850*/  STS [R4], R5 ;  /* 0x0000000504007388 */ /* 0x0005e60000000800 */
[C---:B-1----:R-:W-:Y:S01]  /*1860*/  LEA R8, R7.reuse, R6, 0x2 ;  /* 0x0000000607087211 */ /* 0x042fe200078e10ff */
[----:B------:R2:W-:Y:S03]  /*1870*/  STS [R6], R5 ;  /* 0x0000000506007388 */ /* 0x0005e60000000800 */
[C---:B------:R-:W-:Y:S01]  /*1880*/  LEA R10, R7.reuse, R8, 0x2 ;  /* 0x00000008070a7211 */ /* 0x040fe200078e10ff */
[----:B------:R2:W-:Y:S03]  /*1890*/  STS [R8], R5 ;  /* 0x0000000508007388 */ /* 0x0005e60000000800 */
[C---:B------:R-:W-:Y:S01]  /*18a0*/  LEA R12, R7.reuse, R10, 0x2 ;  /* 0x0000000a070c7211 */ /* 0x040fe200078e10ff */
[----:B------:R2:W-:Y:S03]  /*18b0*/  STS [R10], R5 ;  /* 0x000000050a007388 */ /* 0x0005e60000000800 */
[C---:B------:R-:W-:Y:S01]  /*18c0*/  LEA R14, R7.reuse, R12, 0x2 ;  /* 0x0000000c070e7211 */ /* 0x040fe200078e10ff */
[----:B------:R2:W-:Y:S03]  /*18d0*/  STS [R12], R5 ;  /* 0x000000050c007388 */ /* 0x0005e60000000800 */
[C---:B------:R-:W-:Y:S01]  /*18e0*/  LEA R16, R7.reuse, R14, 0x2 ;  /* 0x0000000e07107211 */ /* 0x040fe200078e10ff */
[----:B------:R2:W-:Y:S03]  /*18f0*/  STS [R14], R5 ;  /* 0x000000050e007388 */ /* 0x0005e60000000800 */
[----:B------:R-:W-:Y:S01]  /*1900*/  LEA R18, R7, R16, 0x2 ;  /* 0x0000001007127211 */ /* 0x000fe200078e10ff */
[----:B------:R2:W-:Y:S04]  /*1910*/  STS [R16], R5 ;  /* 0x0000000510007388 */ /* 0x0005e80000000800 */
[----:B------:R2:W-:Y:S01]  /*1920*/  STS [R18], R5 ;  /* 0x0000000512007388 */ /* 0x0005e20000000800 */
[----:B------:R-:W-:Y:S05]  /*1930*/  BRA.U UP0, `(.L_x_17) ;  /* 0xfffffffd00ac7547 */ /* 0x000fea000b83ffff */
[----:B--2---:R-:W-:-:S07]  /*1940*/  MOV R4, UR9 ;  /* 0x0000000900047c02 */ /* 0x004fce0008000f00 */
.L_x_16:
[----:B------:R-:W-:-:S09]  /*1950*/  UISETP.NE.AND UP0, UPT, UR16, URZ, UPT ;  /* 0x000000ff1000728c */ /* 0x000fd2000bf05270 */
[----:B------:R-:W-:Y:S05]  /*1960*/  BRA.U !UP0, `(.L_x_8) ;  /* 0x00000001088c7547 */ /* 0x000fea000b800000 */
[----:B------:R-:W-:Y:S02]  /*1970*/  UIADD3 UR5, UPT, UPT, UR16, -0x1, URZ ;  /* 0xffffffff10057890 */ /* 0x000fe4000fffe0ff */
[----:B------:R-:W-:Y:S02]  /*1980*/  UISETP.NE.AND UP1, UPT, UR17, URZ, UPT ;  /* 0x000000ff1100728c */ /* 0x000fe4000bf25270 */
[----:B------:R-:W-:-:S09]  /*1990*/  UISETP.GE.U32.AND UP0, UPT, UR5, 0x3, UPT ;  /* 0x000000030500788c */ /* 0x000fd2000bf06070 */
[----:B------:R-:W-:Y:S05]  /*19a0*/  BRA.U !UP0, `(.L_x_18) ;  /* 0x0000000108307547 */ /* 0x000fea000b800000 */
[----:B------:R-:W0:Y:S01]  /*19b0*/  LDC R7, c[0x0][0x3ac] ;  /* 0x0000eb00ff077b82 */ /* 0x000e220000000800 */
[----:B------:R-:W-:Y:S01]  /*19c0*/  FMNMX R30, R5, R30, !PT ;  /* 0x0000001e051e7209 */ /* 0x000fe20007800000 */
[C---:B0-----:R-:W-:Y:S01]  /*19d0*/  IMAD R6, R4.reuse, R7, R3 ;  /* 0x0000000704067224 */ /* 0x041fe200078e0203 */
[----:B------:R-:W-:-:S04]  /*19e0*/  IADD3 R4, PT, PT, R4, 0x4, RZ ;  /* 0x0000000404047810 */ /* 0x000fc80007ffe0ff */
[----:B------:R-:W-:-:S04]  /*19f0*/  LEA R6, R6, UR11, 0x2 ;  /* 0x0000000b06067c11 */ /* 0x000fc8000f8e10ff */
[C---:B-1----:R-:W-:Y:S01]  /*1a00*/  LEA R8, R7.reuse, R6, 0x2 ;  /* 0x0000000607087211 */ /* 0x042fe200078e10ff */
[----:B------:R0:W-:Y:S03]  /*1a10*/  STS [R6], R5 ;  /* 0x0000000506007388 */ /* 0x0001e60000000800 */
[C---:B------:R-:W-:Y:S01]  /*1a20*/  LEA R10, R7.reuse, R8, 0x2 ;  /* 0x00000008070a7211 */ /* 0x040fe200078e10ff */
[----:B------:R0:W-:Y:S03]  /*1a30*/  STS [R8], R5 ;  /* 0x0000000508007388 */ /* 0x0001e60000000800 */
[----:B------:R-:W-:Y:S01]  /*1a40*/  LEA R12, R7, R10, 0x2 ;  /* 0x0000000a070c7211 */ /* 0x000fe200078e10ff */
[----:B------:R0:W-:Y:S04]  /*1a50*/  STS [R10], R5 ;  /* 0x000000050a007388 */ /* 0x0001e80000000800 */
[----:B------:R0:W-:Y:S02]  /*1a60*/  STS [R12], R5 ;  /* 0x000000050c007388 */ /* 0x0001e40000000800 */
.L_x_18:
[----:B------:R-:W-:Y:S05]  /*1a70*/  BRA.U !UP1, `(.L_x_8) ;  /* 0x0000000109487547 */ /* 0x000fea000b800000 */
[----:B------:R-:W-:-:S04]  /*1a80*/  ULOP3.LUT UR5, UR12, 0x1, URZ, 0xc0, !UPT ;  /* 0x000000010c057892 */ /* 0x000fc8000f8ec0ff */
[----:B------:R-:W-:-:S06]  /*1a90*/  UISETP.NE.U32.AND UP0, UPT, UR5, 0x1, UPT ;  /* 0x000000010500788c */ /* 0x000fcc000bf05070 */
[----:B------:R-:W-:-:S05]  /*1aa0*/  PLOP3.LUT P0, PT, PT, PT, UP0, 0x80, 0x8 ;  /* 0x000000000008781c */ /* 0x000fca0003f0f008 */
[----:B------:R-:W2:Y:S01]  /*1ab0*/  @!UP0 LDCU UR5, c[0x0][0x3ac] ;  /* 0x00007580ff0587ac */ /* 0x000ea20008000800 */
[----:B------:R-:W-:-:S09]  /*1ac0*/  UISETP.NE.AND UP0, UPT, UR17, 0x1, UPT ;  /* 0x000000011100788c */ /* 0x000fd2000bf05270 */
[----:B------:R-:W-:Y:S05]  /*1ad0*/  BRA.U !UP0, `(.L_x_19) ;  /* 0x0000000108207547 */ /* 0x000fea000b800000 */
[----:B0-----:R-:W0:Y:S01]  /*1ae0*/  LDC R6, c[0x0][0x3ac] ;  /* 0x0000eb00ff067b82 */ /* 0x001e220000000800 */
[----:B------:R-:W-:Y:S01]  /*1af0*/  FMNMX R30, R5, R30, !PT ;  /* 0x0000001e051e7209 */ /* 0x000fe20007800000 */
[C---:B0-----:R-:W-:Y:S01]  /*1b00*/  IMAD R7, R4.reuse, R6, R3 ;  /* 0x0000000604077224 */ /* 0x041fe200078e0203 */
[----:B------:R-:W-:-:S04]  /*1b10*/  IADD3 R4, PT, PT, R4, 0x2, RZ ;  /* 0x0000000204047810 */ /* 0x000fc80007ffe0ff */
[----:B------:R-:W-:-:S04]  /*1b20*/  LEA R7, R7, UR11, 0x2 ;  /* 0x0000000b07077c11 */ /* 0x000fc8000f8e10ff */
[----:B------:R-:W-:Y:S01]  /*1b30*/  LEA R6, R6, R7, 0x2 ;  /* 0x0000000706067211 */ /* 0x000fe200078e10ff */
[----:B------:R3:W-:Y:S04]  /*1b40*/  STS [R7], R5 ;  /* 0x0000000507007388 */ /* 0x0007e80000000800 */
[----:B------:R3:W-:Y:S02]  /*1b50*/  STS [R6], R5 ;  /* 0x0000000506007388 */ /* 0x0007e40000000800 */
.L_x_19:
[----:B--2---:R-:W-:Y:S01]  /*1b60*/  @!P0 IMAD R4, R4, UR5, R3 ;  /* 0x0000000504048c24 */ /* 0x004fe2000f8e0203 */
[----:B------:R-:W-:-:S04]  /*1b70*/  @!P0 FMNMX R30, R5, R30, !PT ;  /* 0x0000001e051e8209 */ /* 0x000fc80007800000 */
[----:B------:R-:W-:-:S05]  /*1b80*/  @!P0 LEA R4, R4, UR11, 0x2 ;  /* 0x0000000b04048c11 */ /* 0x000fca000f8e10ff */
[----:B------:R2:W-:Y:S02]  /*1b90*/  @!P0 STS [R4], R5 ;  /* 0x0000000504008388 */ /* 0x0005e40000000800 */
.L_x_8:
[----:B------:R-:W-:Y:S01]  /*1ba0*/  UISETP.GE.AND UP0, UPT, UR12, 0x1, UPT ;  /* 0x000000010c00788c */ /* 0x000fe2000bf06270 */
[----:B0-23--:R-:W-:-:S08]  /*1bb0*/  MOV R5, RZ ;  /* 0x000000ff00057202 */ /* 0x00dfd00000000f00 */
[----:B------:R-:W-:Y:S05]  /*1bc0*/  BRA.U !UP0, `(.L_x_20) ;  /* 0x0000000908d47547 */ /* 0x000fea000b800000 */
[----:B------:R-:W-:Y:S01]  /*1bd0*/  UISETP.GE.U32.AND UP1, UPT, UR12, 0x8, UPT ;  /* 0x000000080c00788c */ /* 0x000fe2000bf26070 */
[----:B----4-:R-:W-:-:S08]  /*1be0*/  CS2R R4, SRZ ;  /* 0x0000000000047805 */ /* 0x010fd0000001ff00 */
[----:B------:R-:W-:Y:S05]  /*1bf0*/  BRA.U !UP1, `(.L_x_21) ;  /* 0x0000000509607547 */ /* 0x000fea000b800000 */
[----:B------:R-:W0:Y:S01]  /*1c00*/  LDC R4, c[0x0][0x3ac] ;  /* 0x0000eb00ff047b82 */ /* 0x000e220000000800 */
[----:B------:R-:W-:Y:S01]  /*1c10*/  HFMA2 R5, -RZ, RZ, 0, 0 ;  /* 0x00000000ff057431 */ /* 0x000fe200000001ff */
[----:B------:R-:W-:-:S06]  /*1c20*/  UMOV UR5, URZ ;  /* 0x000000ff00057c82 */ /* 0x000fcc0008000000 */
.L_x_22:
[----:B0-----:R-:W-:Y:S01]  /*1c30*/  IMAD R6, R4, UR5, R3 ;  /* 0x0000000504067c24 */ /* 0x001fe2000f8e0203 */
[----:B------:R-:W-:-:S04]  /*1c40*/  UIADD3 UR5, UPT, UPT, UR5, 0x8, URZ ;  /* 0x0000000805057890 */ /* 0x000fc8000fffe0ff */
[----:B-1----:R-:W-:Y:S01]  /*1c50*/  LEA R9, R6, UR11, 0x2 ;  /* 0x0000000b06097c11 */ /* 0x002fe2000f8e10ff */
[----:B------:R-:W-:-:S03]  /*1c60*/  UISETP.NE.AND UP1, UPT, UR5, UR9, UPT ;  /* 0x000000090500728c */ /* 0x000fc6000bf25270 */
[C---:B------:R-:W-:Y:S01]  /*1c70*/  LEA R10, R4.reuse, R9, 0x2 ;  /* 0x00000009040a7211 */ /* 0x040fe200078e10ff */
[----:B------:R-:W0:Y:S03]  /*1c80*/  LDS R7, [R9] ;  /* 0x0000000009077984 */ /* 0x000e260000000800 */
[----:B--2---:R-:W-:Y:S01]  /*1c90*/  LEA R13, R4, R10, 0x2 ;  /* 0x0000000a040d7211 */ /* 0x004fe200078e10ff */
[----:B0-----:R-:W-:-:S04]  /*1ca0*/  FADD R7, R7, -R30 ;  /* 0x8000001e07077221 */ /* 0x001fc80000000000 */
[----:B------:R-:W-:-:S05]  /*1cb0*/  FMUL R8, R7, 1.4426950216293334961 ;  /* 0x3fb8aa3b07087820 */ /* 0x000fca0000400000 */
[----:B------:R-:W-:-:S13]  /*1cc0*/  FSETP.GEU.AND P0, PT, R8, -126, PT ;  /* 0xc2fc00000800780b */ /* 0x000fda0003f0e000 */
[----:B------:R-:W-:-:S04]  /*1cd0*/  @!P0 FMUL R8, R8, 0.5 ;  /* 0x3f00000008088820 */ /* 0x000fc80000400000 */
[----:B------:R-:W0:Y:S02]  /*1ce0*/  MUFU.EX2 R6, R8 ;  /* 0x0000000800067308 */ /* 0x000e240000000800 */
[----:B0-----:R-:W-:-:S05]  /*1cf0*/  @!P0 FMUL R6, R6, R6 ;  /* 0x0000000606068220 */ /* 0x001fca0000400000 */
[----:B------:R0:W-:Y:S04]  /*1d00*/  STS [R9], R6 ;  /* 0x0000000609007388 */ /* 0x0001e80000000800 */
[----:B------:R-:W1:Y:S01]  /*1d10*/  LDS R7, [R10] ;  /* 0x000000000a077984 */ /* 0x000e620000000800 */
[----:B0-----:R-:W-:Y:S01]  /*1d20*/  FADD R6, R6, R5 ;  /* 0x0000000506067221 */ /* 0x001fe20000000000 */
[----:B-1----:R-:W-:-:S04]  /*1d30*/  FADD R7, R7, -R30 ;  /* 0x8000001e07077221 */ /* 0x002fc80000000000 */
[----:B------:R-:W-:-:S05]  /*1d40*/  FMUL R11, R7, 1.4426950216293334961 ;  /* 0x3fb8aa3b070b7820 */ /* 0x000fca0000400000 */
[----:B------:R-:W-:-:S13]  /*1d50*/  FSETP.GEU.AND P0, PT, R11, -126, PT ;  /* 0xc2fc00000b00780b */ /* 0x000fda0003f0e000 */
[----:B------:R-:W-:-:S04]  /*1d60*/  @!P0 FMUL R11, R11, 0.5 ;  /* 0x3f0000000b0b8820 */ /* 0x000fc80000400000 */
[----:B------:R0:W1:Y:S02]  /*1d70*/  MUFU.EX2 R7, R11 ;  /* 0x0000000b00077308 */ /* 0x0000640000000800 */
[----:B0-----:R-:W-:Y:S01]  /*1d80*/  LEA R11, R4, R13, 0x2 ;  /* 0x0000000d040b7211 */ /* 0x001fe200078e10ff */
[----:B-1----:R-:W-:-:S05]  /*1d90*/  @!P0 FMUL R7, R7, R7 ;  /* 0x0000000707078220 */ /* 0x002fca0000400000 */
        /* <DEDUP_REMOVED lines=39> */
[----:B-1----:R-:W-:-:S04]  /*2010*/  @!P0 FMUL R11, R11, R11 ;  /* 0x0000000b0b0b8220 */ /* 0x002fc80000400000 */
[----:B------:R-:W-:Y:S01]  /*2020*/  FADD R10, R10, R11 ;  /* 0x0000000b0a0a7221 */ /* 0x000fe20000000000 */
[----:B------:R-:W-:Y:S04]  /*2030*/  STS [R12], R11 ;  /* 0x0000000b0c007388 */ /* 0x000fe80000000800 */
[----:B------:R-:W0:Y:S02]  /*2040*/  LDS R19, [R17] ;  /* 0x0000000011137984 */ /* 0x000e240000000800 */
[----:B0-----:R-:W-:-:S04]  /*2050*/  FADD R19, R19, -R30 ;  /* 0x8000001e13137221 */ /* 0x001fc80000000000 */
[----:B------:R-:W-:-:S05]  /*2060*/  FMUL R19, R19, 1.4426950216293334961 ;  /* 0x3fb8aa3b13137820 */ /* 0x000fca0000400000 */
[----:B------:R-:W-:-:S13]  /*2070*/  FSETP.GEU.AND P0, PT, R19, -126, PT ;  /* 0xc2fc00001300780b */ /* 0x000fda0003f0e000 */
[----:B------:R-:W-:-:S04]  /*2080*/  @!P0 FMUL R19, R19, 0.5 ;  /* 0x3f00000013138820 */ /* 0x000fc80000400000 */
[----:B------:R-:W0:Y:S02]  /*2090*/  MUFU.EX2 R14, R19 ;  /* 0x00000013000e7308 */ /* 0x000e240000000800 */
[----:B0-----:R-:W-:-:S04]  /*20a0*/  @!P0 FMUL R14, R14, R14 ;  /* 0x0000000e0e0e8220 */ /* 0x001fc80000400000 */
        /* <DEDUP_REMOVED lines=10> */
[----:B------:R2:W-:Y:S01]  /*2150*/  STS [R13], R12 ;  /* 0x0000000c0d007388 */ /* 0x0005e20000000800 */
[----:B------:R-:W-:Y:S05]  /*2160*/  BRA.U UP1, `(.L_x_22) ;  /* 0xfffffff901b07547 */ /* 0x000fea000b83ffff */
[----:B------:R-:W-:-:S07]  /*2170*/  MOV R4, UR9 ;  /* 0x0000000900047c02 */ /* 0x000fce0008000f00 */
.L_x_21:
[----:B------:R-:W-:-:S09]  /*2180*/  UISETP.NE.AND UP1, UPT, UR16, URZ, UPT ;  /* 0x000000ff1000728c */ /* 0x000fd2000bf25270 */
[----:B------:R-:W-:Y:S05]  /*2190*/  BRA.U !UP1, `(.L_x_20) ;  /* 0x0000000509607547 */ /* 0x000fea000b800000 */
[----:B------:R-:W-:Y:S02]  /*21a0*/  UIADD3 UR5, UPT, UPT, UR16, -0x1, URZ ;  /* 0xffffffff10057890 */ /* 0x000fe4000fffe0ff */
[----:B------:R-:W-:Y:S02]  /*21b0*/  UISETP.NE.AND UP2, UPT, UR17, URZ, UPT ;  /* 0x000000ff1100728c */ /* 0x000fe4000bf45270 */
[----:B------:R-:W-:-:S09]  /*21c0*/  UISETP.GE.U32.AND UP1, UPT, UR5, 0x3, UPT ;  /* 0x000000030500788c */ /* 0x000fd2000bf26070 */
[----:B------:R-:W-:Y:S05]  /*21d0*/  BRA.U !UP1, `(.L_x_23) ;  /* 0x0000000109ac7547 */ /* 0x000fea000b800000 */
[----:B--2---:R-:W0:Y:S02]  /*21e0*/  LDC R12, c[0x0][0x3ac] ;  /* 0x0000eb00ff0c7b82 */ /* 0x004e240000000800 */
[C---:B0-----:R-:W-:Y:S01]  /*21f0*/  IMAD R6, R4.reuse, R12, R3 ;  /* 0x0000000c04067224 */ /* 0x041fe200078e0203 */
[----:B------:R-:W-:-:S04]  /*2200*/  IADD3 R4, PT, PT, R4, 0x4, RZ ;  /* 0x0000000404047810 */ /* 0x000fc80007ffe0ff */
[----:B------:R-:W-:-:S04]  /*2210*/  LEA R6, R6, UR11, 0x2 ;  /* 0x0000000b06067c11 */ /* 0x000fc8000f8e10ff */
[----:B-1----:R-:W-:Y:S01]  /*2220*/  LEA R9, R12, R6, 0x2 ;  /* 0x000000060c097211 */ /* 0x002fe200078e10ff */
[----:B------:R-:W0:Y:S02]  /*2230*/  LDS R7, [R6] ;  /* 0x0000000006077984 */ /* 0x000e240000000800 */
[----:B0-----:R-:W-:-:S04]  /*2240*/  FADD R7, R7, -R30 ;  /* 0x8000001e07077221 */ /* 0x001fc80000000000 */
        /* <DEDUP_REMOVED lines=35> */
[----:B------:R0:W-:Y:S06]  /*2480*/  STS [R11], R12 ;  /* 0x0000000c0b007388 */ /* 0x0001ec0000000800 */
.L_x_23:
[----:B------:R-:W-:Y:S05]  /*2490*/  BRA.U !UP2, `(.L_x_20) ;  /* 0x000000010aa07547 */ /* 0x000fea000b800000 */
[----:B------:R-:W-:Y:S02]  /*24a0*/  UISETP.NE.AND UP1, UPT, UR17, 0x1, UPT ;  /* 0x000000011100788c */ /* 0x000fe4000bf25270 */
[----:B------:R-:W-:-:S04]  /*24b0*/  ULOP3.LUT UR12, UR12, 0x1, URZ, 0xc0, !UPT ;  /* 0x000000010c0c7892 */ /* 0x000fc8000f8ec0ff */
[----:B------:R-:W-:-:S03]  /*24c0*/  UISETP.NE.U32.AND UP2, UPT, UR12, 0x1, UPT ;  /* 0x000000010c00788c */ /* 0x000fc6000bf45070 */
[----:B------:R-:W-:Y:S08]  /*24d0*/  BRA.U !UP1, `(.L_x_24) ;  /* 0x00000001095c7547 */ /* 0x000ff0000b800000 */
[----:B-1----:R-:W1:Y:S02]  /*24e0*/  LDC R8, c[0x0][0x3ac] ;  /* 0x0000eb00ff087b82 */ /* 0x002e640000000800 */
[C---:B-1----:R-:W-:Y:S01]  /*24f0*/  IMAD R6, R4.reuse, R8, R3 ;  /* 0x0000000804067224 */ /* 0x042fe200078e0203 */
[----:B------:R-:W-:-:S04]  /*2500*/  IADD3 R4, PT, PT, R4, 0x2, RZ ;  /* 0x0000000204047810 */ /* 0x000fc80007ffe0ff */
[----:B0-----:R-:W-:-:S04]  /*2510*/  LEA R11, R6, UR11, 0x2 ;  /* 0x0000000b060b7c11 */ /* 0x001fc8000f8e10ff */
[----:B--2---:R-:W-:Y:S01]  /*2520*/  LEA R13, R8, R11, 0x2 ;  /* 0x0000000b080d7211 */ /* 0x004fe200078e10ff */
        /* <DEDUP_REMOVED lines=18> */
.L_x_24:
[----:B------:R-:W-:Y:S05]  /*2650*/  BRA.U UP2, `(.L_x_20) ;  /* 0x0000000102307547 */ /* 0x000fea000b800000 */
[----:B------:R-:W4:Y:S02]  /*2660*/  LDCU UR5, c[0x0][0x3ac] ;  /* 0x00007580ff0577ac */ /* 0x000f240008000800 */
[----:B----4-:R-:W-:-:S05]  /*2670*/  IMAD R4, R4, UR5, R3 ;  /* 0x0000000504047c24 */ /* 0x010fca000f8e0203 */
[----:B------:R-:W-:-:S05]  /*2680*/  LEA R4, R4, UR11, 0x2 ;  /* 0x0000000b04047c11 */ /* 0x000fca000f8e10ff */
[----:B------:R-:W4:Y:S02]  /*2690*/  LDS R7, [R4] ;  /* 0x0000000004077984 */ /* 0x000f240000000800 */
[----:B----4-:R-:W-:-:S04]  /*26a0*/  FADD R7, R7, -R30 ;  /* 0x8000001e07077221 */ /* 0x010fc80000000000 */
[----:B------:R-:W-:-:S05]  /*26b0*/  FMUL R7, R7, 1.4426950216293334961 ;  /* 0x3fb8aa3b07077820 */ /* 0x000fca0000400000 */
[----:B------:R-:W-:-:S13]  /*26c0*/  FSETP.GEU.AND P0, PT, R7, -126, PT ;  /* 0xc2fc00000700780b */ /* 0x000fda0003f0e000 */
[----:B------:R-:W-:-:S04]  /*26d0*/  @!P0 FMUL R7, R7, 0.5 ;  /* 0x3f00000007078820 */ /* 0x000fc80000400000 */
[----:B------:R-:W4:Y:S02]  /*26e0*/  MUFU.EX2 R6, R7 ;  /* 0x0000000700067308 */ /* 0x000f240000000800 */
[----:B----4-:R-:W-:-:S04]  /*26f0*/  @!P0 FMUL R6, R6, R6 ;  /* 0x0000000606068220 */ /* 0x010fc80000400000 */
[----:B------:R-:W-:Y:S01]  /*2700*/  FADD R5, R5, R6 ;  /* 0x0000000605057221 */ /* 0x000fe20000000000 */
[----:B------:R4:W-:Y:S06]  /*2710*/  STS [R4], R6 ;  /* 0x0000000604007388 */ /* 0x0009ec0000000800 */
.L_x_20:
[----:B------:R-:W-:Y:S01]  /*2720*/  FMNMX R7, R30, R28, !PT ;  /* 0x0000001c1e077209 */ /* 0x000fe20007800000 */
[----:B------:R-:W5:Y:S04]  /*2730*/  LDCU UR5, c[0x0][0x39c] ;  /* 0x00007380ff0577ac */ /* 0x000f680008000800 */
[C---:B----4-:R-:W-:Y:S01]  /*2740*/  FADD R4, -R7.reuse, R28 ;  /* 0x0000001c07047221 */ /* 0x050fe20000000100 */
[----:B------:R-:W-:Y:S01]  /*2750*/  FADD R30, -R7, R30 ;  /* 0x0000001e071e7221 */ /* 0x000fe20000000100 */
[----:B------:R-:W-:Y:S02]  /*2760*/  MOV R28, R7 ;  /* 0x00000007001c7202 */ /* 0x000fe40000000f00 */
[----:B------:R-:W-:Y:S01]  /*2770*/  FMUL R4, R4, 1.4426950216293334961 ;  /* 0x3fb8aa3b04047820 */ /* 0x000fe20000400000 */
[----:B------:R-:W-:-:S04]  /*2780*/  FMUL R30, R30, 1.4426950216293334961 ;  /* 0x3fb8aa3b1e1e7820 */ /* 0x000fc80000400000 */
[----:B------:R-:W-:Y:S02]  /*2790*/  FSETP.GEU.AND P0, PT, R4, -126, PT ;  /* 0xc2fc00000400780b */ /* 0x000fe40003f0e000 */
[----:B------:R-:W-:Y:S01]  /*27a0*/  FSETP.GEU.AND P1, PT, R30, -126, PT ;  /* 0xc2fc00001e00780b */ /* 0x000fe20003f2e000 */
[----:B-----5:R-:W-:-:S10]  /*27b0*/  UISETP.GE.AND UP1, UPT, UR5, 0x4, UPT ;  /* 0x000000040500788c */ /* 0x020fd4000bf26270 */
[----:B------:R-:W-:Y:S02]  /*27c0*/  @!P0 FMUL R4, R4, 0.5 ;  /* 0x3f00000004048820 */ /* 0x000fe40000400000 */
[----:B------:R-:W-:Y:S02]  /*27d0*/  @!P1 FMUL R30, R30, 0.5 ;  /* 0x3f0000001e1e9820 */ /* 0x000fe40000400000 */
[----:B------:R-:W4:Y:S08]  /*27e0*/  MUFU.EX2 R6, R4 ;  /* 0x0000000400067308 */ /* 0x000f300000000800 */
[----:B------:R-:W5:Y:S01]  /*27f0*/  MUFU.EX2 R16, R30 ;  /* 0x0000001e00107308 */ /* 0x000f620000000800 */
[----:B----4-:R-:W-:-:S04]  /*2800*/  @!P0 FMUL R6, R6, R6 ;  /* 0x0000000606068220 */ /* 0x010fc80000400000 */
[----:B------:R-:W-:Y:S01]  /*2810*/  FMUL R17, R6, R29 ;  /* 0x0000001d06117220 */ /* 0x000fe20000400000 */
[----:B-----5:R-:W-:-:S04]  /*2820*/  @!P1 FMUL R16, R16, R16 ;  /* 0x0000001010109220 */ /* 0x020fc80000400000 */
[----:B------:R-:W-:-:S05]  /*2830*/  FFMA R5, R16, R5, R17 ;  /* 0x0000000510057223 */ /* 0x000fca0000000011 */
[----:B------:R-:W-:Y:S01]  /*2840*/  MOV R29, R5 ;  /* 0x00000005001d7202 */ /* 0x000fe20000000f00 */
[----:B------:R-:W-:Y:S06]  /*2850*/  BRA.U !UP1, `(.L_x_25) ;  /* 0x0000001109f07547 */ /* 0x000fec000b800000 */
[----:B------:R-:W-:Y:S01]  /*2860*/  FSETP.GEU.AND P0, PT, |R5|, 1.175494350822287508e-38, PT ;  /* 0x008000000500780b */ /* 0x000fe20003f0e200 */
[----:B------:R-:W-:-:S05]  /*2870*/  HFMA2 R7, -RZ, RZ, 15, 0 ;  /* 0x4b800000ff077431 */ /* 0x000fca00000001ff */
[----:B------:R-:W-:-:S07]  /*2880*/  FSEL R7, R7, 1, !P0 ;  /* 0x3f80000007077808 */ /* 0x000fce0004000000 */
[----:B------:R-:W-:-:S04]  /*2890*/  @!P0 FMUL R5, R5, 16777216 ;  /* 0x4b80000005058820 */ /* 0x000fc80000400000 */
[----:B------:R-:W4:Y:S02]  /*28a0*/  MUFU.RCP R4, R5 ;  /* 0x0000000500047308 */ /* 0x000f240000001000 */
[----:B----4-:R-:W-:-:S04]  /*28b0*/  FMUL R4, R4, R7 ;  /* 0x0000000704047220 */ /* 0x010fc80000400000 */
[-C--:B------:R-:W-:Y:S01]  /*28c0*/  FMUL R17, R17, R4.reuse ;  /* 0x0000000411117220 */ /* 0x080fe20000400000 */
[----:B------:R-:W-:Y:S01]  /*28d0*/  FMUL R16, R16, R4 ;  /* 0x0000000410107220 */ /* 0x000fe20000400000 */
[----:B------:R-:W-:Y:S06]  /*28e0*/  BRA.U !UP0, `(.L_x_26) ;  /* 0x0000000908e87547 */ /* 0x000fec000b800000 */
[----:B------:R-:W-:-:S05]  /*28f0*/  UMOV UR5, URZ ;  /* 0x000000ff00057c82 */ /* 0x000fca0008000000 */
.L_x_32:
[----:B------:R-:W4:Y:S01]  /*2900*/  LDCU UR6, c[0x0][0x3a8] ;  /* 0x00007500ff0677ac */ /* 0x000f220008000800 */
[----:B-1----:R-:W-:Y:S01]  /*2910*/  HFMA2 R18, -RZ, RZ, 0, 0 ;  /* 0x00000000ff127431 */ /* 0x002fe200000001ff */
[----:B0-----:R-:W-:Y:S02]  /*2920*/  CS2R R20, SRZ ;  /* 0x0000000000147805 */ /* 0x001fe4000001ff00 */
[----:B------:R-:W-:Y:S01]  /*2930*/  MOV R22, RZ ;  /* 0x000000ff00167202 */ /* 0x000fe20000000f00 */
[----:B----4-:R-:W-:-:S03]  /*2940*/  UISETP.GE.U32.AND UP0, UPT, UR6, 0x8, UPT ;  /* 0x000000080600788c */ /* 0x010fc6000bf06070 */
[----:B------:R-:W-:-:S06]  /*2950*/  UMOV UR6, URZ ;  /* 0x000000ff00067c82 */ /* 0x000fcc0008000000 */
[----:B------:R-:W-:Y:S05]  /*2960*/  BRA.U !UP0, `(.L_x_27) ;  /* 0x0000000508247547 */ /* 0x000fea000b800000 */
[----:B------:R-:W1:Y:S01]  /*2970*/  LDC R19, c[0x0][0x3ac] ;  /* 0x0000eb00ff137b82 */ /* 0x000e620000000800 */
[----:B------:R-:W-:Y:S01]  /*2980*/  MOV R21, RZ ;  /* 0x000000ff00157202 */ /* 0x000fe20000000f00 */
[----:B------:R-:W-:-:S06]  /*2990*/  UMOV UR6, URZ ;  /* 0x000000ff00067c82 */ /* 0x000fcc0008000000 */
.L_x_28:
[----:B------:R-:W-:Y:S02]  /*29a0*/  UIMAD UR12, UR8, UR6, UR5 ;  /* 0x00000006080c72a4 */ /* 0x000fe4000f8e0205 */
[----:B-1----:R-:W-:Y:S01]  /*29b0*/  IMAD R4, R19, UR6, R3 ;  /* 0x0000000613047c24 */ /* 0x002fe2000f8e0203 */
[----:B------:R-:W-:Y:S02]  /*29c0*/  UIADD3 UR6, UPT, UPT, UR6, 0x8, URZ ;  /* 0x0000000806067890 */ /* 0x000fe4000fffe0ff */
[----:B------:R-:W-:Y:S02]  /*29d0*/  ULEA UR12, UR12, UR10, 0x4 ;  /* 0x0000000a0c0c7291 */ /* 0x000fe4000f8e20ff */
[----:B0-2---:R-:W-:Y:S01]  /*29e0*/  LEA R12, R4, UR11, 0x2 ;  /* 0x0000000b040c7c11 */ /* 0x005fe2000f8e10ff */
[----:B------:R-:W-:-:S03]  /*29f0*/  UISETP.NE.AND UP0, UPT, UR6, UR9, UPT ;  /* 0x000000090600728c */ /* 0x000fc6000bf05270 */
[C---:B------:R-:W-:Y:S01]  /*2a00*/  LEA R26, R19.reuse, R12, 0x2 ;  /* 0x0000000c131a7211 */ /* 0x040fe200078e10ff */
[----:B---3--:R-:W-:Y:S03]  /*2a10*/  LDS R13, [R12] ;  /* 0x000000000c0d7984 */ /* 0x008fe60000000800 */
[----:B------:R-:W-:Y:S01]  /*2a20*/  LEA R24, R19, R26, 0x2 ;  /* 0x0000001a13187211 */ /* 0x000fe200078e10ff */
[----:B------:R-:W0:Y:S01]  /*2a30*/  LDS.128 R4, [UR12] ;  /* 0x0000000cff047984 */ /* 0x000e220008000c00 */
[----:B------:R-:W-:-:S03]  /*2a40*/  ULEA UR12, UR8, UR12, 0x4 ;  /* 0x0000000c080c7291 */ /* 0x000fc6000f8e20ff */
[----:B------:R1:W-:Y:S06]  /*2a50*/  LDS R23, [R26] ;  /* 0x000000001a177984 */ /* 0x0003ec0000000800 */
[----:B------:R-:W2:Y:S01]  /*2a60*/  LDS.128 R8, [UR12] ;  /* 0x0000000cff087984 */ /* 0x000ea20008000c00 */
[----:B------:R-:W-:Y:S01]  /*2a70*/  ULEA UR12, UR8, UR12, 0x4 ;  /* 0x0000000c080c7291 */ /* 0x000fe2000f8e20ff */
[----:B-1----:R-:W-:Y:S01]  /*2a80*/  LEA R26, R19, R24, 0x2 ;  /* 0x00000018131a7211 */ /* 0x002fe200078e10ff */
[C---:B0-----:R-:W-:Y:S01]  /*2a90*/  FFMA R4, R13.reuse, R4, R18 ;  /* 0x000000040d047223 */ /* 0x041fe20000000012 */
[C---:B------:R-:W-:Y:S01]  /*2aa0*/  FFMA R18, R13.reuse, R5, R20 ;  /* 0x000000050d127223 */ /* 0x040fe20000000014 */
[C---:B------:R-:W-:Y:S01]  /*2ab0*/  FFMA R5, R13.reuse, R6, R22 ;  /* 0x000000060d057223 */ /* 0x040fe20000000016 */
[----:B------:R-:W-:Y:S01]  /*2ac0*/  FFMA R22, R13, R7, R21 ;  /* 0x000000070d167223 */ /* 0x000fe20000000015 */
[----:B------:R-:W-:Y:S04]  /*2ad0*/  LDS R20, [R24] ;  /* 0x0000000018147984 */ /* 0x000fe80000000800 */
[----:B------:R-:W0:Y:S01]  /*2ae0*/  LDS.128 R12, [UR12] ;  /* 0x0000000cff0c7984 */ /* 0x000e220008000c00 */
[----:B------:R-:W-:Y:S01]  /*2af0*/  ULEA UR12, UR8, UR12, 0x4 ;  /* 0x0000000c080c7291 */ /* 0x000fe2000f8e20ff */
[C---:B--2---:R-:W-:Y:S01]  /*2b00*/  FFMA R21, R23.reuse, R8, R4 ;  /* 0x0000000817157223 */ /* 0x044fe20000000004 */
[C---:B------:R-:W-:Y:S01]  /*2b10*/  FFMA R8, R23.reuse, R9, R18 ;  /* 0x0000000917087223 */ /* 0x040fe20000000012 */
[C---:B------:R-:W-:Y:S01]  /*2b20*/  FFMA R25, R23.reuse, R10, R5 ;  /* 0x0000000a17197223 */ /* 0x040fe20000000005 */
[----:B------:R1:W-:Y:S01]  /*2b30*/  LDS R18, [R26] ;  /* 0x000000001a127984 */ /* 0x0003e20000000800 */
[----:B------:R-:W-:Y:S01]  /*2b40*/  FFMA R10, R23, R11, R22 ;  /* 0x0000000b170a7223 */ /* 0x000fe20000000016 */
[----:B------:R-:W-:-:S03]  /*2b50*/  LEA R22, R19, R26, 0x2 ;  /* 0x0000001a13167211 */ /* 0x000fc600078e10ff */
[----:B------:R-:W2:Y:S01]  /*2b60*/  LDS.128 R4, [UR12] ;  /* 0x0000000cff047984 */ /* 0x000ea20008000c00 */
[----:B------:R-:W-:Y:S01]  /*2b70*/  ULEA UR12, UR8, UR12, 0x4 ;  /* 0x0000000c080c7291 */ /* 0x000fe2000f8e20ff */
[C---:B-1----:R-:W-:Y:S01]  /*2b80*/  LEA R26, R19.reuse, R22, 0x2 ;  /* 0x00000016131a7211 */ /* 0x042fe200078e10ff */
        /* <DEDUP_REMOVED lines=9> */
[----:B------:R1:W-:Y:S01]  /*2c20*/  LDS R20, [R26] ;  /* 0x000000001a147984 */ /* 0x0003e20000000800 */
[C---:B------:R-:W-:Y:S01]  /*2c30*/  FFMA R23, R18.reuse, R6, R25 ;  /* 0x0000000612177223 */ /* 0x040fe20000000019 */
[----:B------:R-:W-:Y:S01]  /*2c40*/  FFMA R18, R18, R7, R24 ;  /* 0x0000000712127223 */ /* 0x000fe20000000018 */
[----:B------:R-:W-:-:S03]  /*2c50*/  LEA R24, R19, R26, 0x2 ;  /* 0x0000001a13187211 */ /* 0x000fc600078e10ff */
[----:B------:R-:W2:Y:S01]  /*2c60*/  LDS.128 R8, [UR12] ;  /* 0x0000000cff087984 */ /* 0x000ea20008000c00 */
[----:B------:R-:W-:Y:S01]  /*2c70*/  ULEA UR12, UR8, UR12, 0x4 ;  /* 0x0000000c080c7291 */ /* 0x000fe2000f8e20ff */
[----:B-1----:R-:W-:-:S03]  /*2c80*/  LEA R26, R19, R24, 0x2 ;  /* 0x00000018131a7211 */ /* 0x002fc600078e10ff */
[----:B------:R-:W-:Y:S01]  /*2c90*/  ULEA UR13, UR8, UR12, 0x4 ;  /* 0x0000000c080d7291 */ /* 0x000fe2000f8e20ff */
[C---:B0-----:R-:W-:Y:S01]  /*2ca0*/  FFMA R25, R21.reuse, R12, R4 ;  /* 0x0000000c15197223 */ /* 0x041fe20000000004 */
[C---:B------:R-:W-:Y:S01]  /*2cb0*/  FFMA R30, R21.reuse, R13, R30 ;  /* 0x0000000d151e7223 */ /* 0x040fe2000000001e */
[C---:B------:R-:W-:Y:S01]  /*2cc0*/  FFMA R23, R21.reuse, R14, R23 ;  /* 0x0000000e15177223 */ /* 0x040fe20000000017 */
[----:B------:R-:W-:Y:S01]  /*2cd0*/  FFMA R18, R21, R15, R18 ;  /* 0x0000000f15127223 */ /* 0x000fe20000000012 */
[----:B------:R-:W-:Y:S04]  /*2ce0*/  LDS.128 R4, [UR12] ;  /* 0x0000000cff047984 */ /* 0x000fe80008000c00 */
[----:B------:R-:W0:Y:S01]  /*2cf0*/  LDS R21, [R24] ;  /* 0x0000000018157984 */ /* 0x000e220000000800 */
[C---:B--2---:R-:W-:Y:S01]  /*2d00*/  FFMA R22, R20.reuse, R8, R25 ;  /* 0x0000000814167223 */ /* 0x044fe20000000019 */
[----:B------:R-:W-:-:S02]  /*2d10*/  FFMA R30, R20, R9, R30 ;  /* 0x00000009141e7223 */ /* 0x000fc4000000001e */
[----:B------:R-:W-:Y:S01]  /*2d20*/  LDS R8, [R26] ;  /* 0x000000001a087984 */ /* 0x000fe20000000800 */
[C---:B------:R-:W-:Y:S01]  /*2d30*/  FFMA R23, R20.reuse, R10, R23 ;  /* 0x0000000a14177223 */ /* 0x040fe20000000017 */
[----:B------:R-:W-:Y:S02]  /*2d40*/  FFMA R18, R20, R11, R18 ;  /* 0x0000000b14127223 */ /* 0x000fe40000000012 */
[----:B------:R-:W1:Y:S01]  /*2d50*/  LDS.128 R12, [UR13] ;  /* 0x0000000dff0c7984 */ /* 0x000e620008000c00 */
[C---:B0-----:R-:W-:Y:S01]  /*2d60*/  FFMA R9, R21.reuse, R4, R22 ;  /* 0x0000000415097223 */ /* 0x041fe20000000016 */
[C---:B------:R-:W-:Y:S01]  /*2d70*/  FFMA R30, R21.reuse, R5, R30 ;  /* 0x00000005151e7223 */ /* 0x040fe2000000001e */
[C---:B------:R-:W-:Y:S01]  /*2d80*/  FFMA R23, R21.reuse, R6, R23 ;  /* 0x0000000615177223 */ /* 0x040fe20000000017 */
[----:B------:R-:W-:Y:S01]  /*2d90*/  FFMA R4, R21, R7, R18 ;  /* 0x0000000715047223 */ /* 0x000fe20000000012 */
[C---:B-1----:R-:W-:Y:S01]  /*2da0*/  FFMA R18, R8.reuse, R12, R9 ;  /* 0x0000000c08127223 */ /* 0x042fe20000000009 */
[C---:B------:R-:W-:Y:S01]  /*2db0*/  FFMA R20, R8.reuse, R13, R30 ;  /* 0x0000000d08147223 */ /* 0x040fe2000000001e */
[C---:B------:R-:W-:Y:S01]  /*2dc0*/  FFMA R22, R8.reuse, R14, R23 ;  /* 0x0000000e08167223 */ /* 0x040fe20000000017 */
[----:B------:R-:W-:Y:S01]  /*2dd0*/  FFMA R21, R8, R15, R4 ;  /* 0x0000000f08157223 */ /* 0x000fe20000000004 */
[----:B------:R-:W-:Y:S06]  /*2de0*/  BRA.U UP0, `(.L_x_28) ;  /* 0xfffffff900ec7547 */ /* 0x000fec000b83ffff */
[----:B------:R-:W-:-:S05]  /*2df0*/  UMOV UR6, UR9 ;  /* 0x0000000900067c82 */ /* 0x000fca0008000000 */
.L_x_27:
[----:B------:R-:W-:-:S09]  /*2e00*/  UISETP.NE.AND UP0, UPT, UR16, URZ, UPT ;  /* 0x000000ff1000728c */ /* 0x000fd2000bf05270 */
[----:B------:R-:W-:Y:S05]  /*2e10*/  BRA.U !UP0, `(.L_x_29) ;  /* 0x00000005083c7547 */ /* 0x000fea000b800000 */
[----:B------:R-:W-:Y:S02]  /*2e20*/  UIADD3 UR12, UPT, UPT, UR16, -0x1, URZ ;  /* 0xffffffff100c7890 */ /* 0x000fe4000fffe0ff */
[----:B------:R-:W-:Y:S02]  /*2e30*/  UISETP.NE.AND UP1, UPT, UR17, URZ, UPT ;  /* 0x000000ff1100728c */ /* 0x000fe4000bf25270 */
[----:B------:R-:W-:-:S09]  /*2e40*/  UISETP.GE.U32.AND UP0, UPT, UR12, 0x3, UPT ;  /* 0x000000030c00788c */ /* 0x000fd2000bf06070 */
[----:B------:R-:W-:Y:S05]  /*2e50*/  BRA.U !UP0, `(.L_x_30) ;  /* 0x0000000108907547 */ /* 0x000fea000b800000 */
[----:B---3--:R-:W1:Y:S01]  /*2e60*/  LDC R8, c[0x0][0x3ac] ;  /* 0x0000eb00ff087b82 */ /* 0x008e620000000800 */
[----:B------:R-:W-:-:S04]  /*2e70*/  UIMAD UR12, UR8, UR6, UR5 ;  /* 0x00000006080c72a4 */ /* 0x000fc8000f8e0205 */
[----:B------:R-:W-:-:S04]  /*2e80*/  ULEA UR12, UR12, UR10, 0x4 ;  /* 0x0000000a0c0c7291 */ /* 0x000fc8000f8e20ff */
[----:B------:R-:W-:-:S05]  /*2e90*/  ULEA UR13, UR8, UR12, 0x4 ;  /* 0x0000000c080d7291 */ /* 0x000fca000f8e20ff */
[----:B0-2---:R-:W-:Y:S01]  /*2ea0*/  LDS.128 R12, [UR12] ;  /* 0x0000000cff0c7984 */ /* 0x005fe20008000c00 */
[----:B-1----:R-:W-:Y:S01]  /*2eb0*/  IMAD R4, R8, UR6, R3 ;  /* 0x0000000608047c24 */ /* 0x002fe2000f8e0203 */
[----:B------:R-:W-:-:S04]  /*2ec0*/  UIADD3 UR6, UPT, UPT, UR6, 0x4, URZ ;  /* 0x0000000406067890 */ /* 0x000fc8000fffe0ff */
[----:B------:R-:W-:Y:S02]  /*2ed0*/  LEA R9, R4, UR11, 0x2 ;  /* 0x0000000b04097c11 */ /* 0x000fe4000f8e10ff */
[----:B------:R-:W-:Y:S01]  /*2ee0*/  LDS.128 R4, [UR13] ;  /* 0x0000000dff047984 */ /* 0x000fe20008000c00 */
[----:B------:R-:W-:Y:S01]  /*2ef0*/  ULEA UR13, UR8, UR13, 0x4 ;  /* 0x0000000d080d7291 */ /* 0x000fe2000f8e20ff */
[C---:B------:R-:W-:Y:S02]  /*2f00*/  LEA R27, R8.reuse, R9, 0x2 ;  /* 0x00000009081b7211 */ /* 0x040fe400078e10ff */
[----:B------:R-:W0:Y:S01]  /*2f10*/  LDS R23, [R9] ;  /* 0x0000000009177984 */ /* 0x000e220000000800 */
[----:B------:R-:W-:Y:S01]  /*2f20*/  ULEA UR12, UR8, UR13, 0x4 ;  /* 0x0000000d080c7291 */ /* 0x000fe2000f8e20ff */
[C---:B------:R-:W-:Y:S02]  /*2f30*/  LEA R31, R8.reuse, R27, 0x2 ;  /* 0x0000001b081f7211 */ /* 0x040fe400078e10ff */
[----:B------:R-:W1:Y:S02]  /*2f40*/  LDS R19, [R27] ;  /* 0x000000001b137984 */ /* 0x000e640000000800 */
[----:B------:R-:W-:-:S02]  /*2f50*/  LEA R24, R8, R31, 0x2 ;  /* 0x0000001f08187211 */ /* 0x000fc400078e10ff */
[----:B------:R-:W-:Y:S01]  /*2f60*/  LDS.128 R8, [UR13] ;  /* 0x0000000dff087984 */ /* 0x000fe20008000c00 */
[C---:B0-----:R-:W-:Y:S01]  /*2f70*/  FFMA R12, R23.reuse, R12, R18 ;  /* 0x0000000c170c7223 */ /* 0x041fe20000000012 */
[C---:B------:R-:W-:Y:S02]  /*2f80*/  FFMA R25, R23.reuse, R14, R22 ;  /* 0x0000000e17197223 */ /* 0x040fe40000000016 */
[----:B------:R-:W0:Y:S01]  /*2f90*/  LDS R18, [R31] ;  /* 0x000000001f127984 */ /* 0x000e220000000800 */
[C---:B------:R-:W-:Y:S01]  /*2fa0*/  FFMA R20, R23.reuse, R13, R20 ;  /* 0x0000000d17147223 */ /* 0x040fe20000000014 */
[----:B------:R-:W-:Y:S01]  /*2fb0*/  FFMA R22, R23, R15, R21 ;  /* 0x0000000f17167223 */ /* 0x000fe20000000015 */
[C---:B-1----:R-:W-:Y:S01]  /*2fc0*/  FFMA R23, R19.reuse, R4, R12 ;  /* 0x0000000413177223 */ /* 0x042fe2000000000c */
[----:B------:R-:W-:Y:S01]  /*2fd0*/  LDS R21, [R24] ;  /* 0x0000000018157984 */ /* 0x000fe20000000800 */
[C---:B------:R-:W-:Y:S01]  /*2fe0*/  FFMA R20, R19.reuse, R5, R20 ;  /* 0x0000000513147223 */ /* 0x040fe20000000014 */
[C---:B------:R-:W-:Y:S01]  /*2ff0*/  FFMA R25, R19.reuse, R6, R25 ;  /* 0x0000000613197223 */ /* 0x040fe20000000019 */
[----:B------:R-:W-:Y:S01]  /*3000*/  FFMA R22, R19, R7, R22 ;  /* 0x0000000713167223 */ /* 0x000fe20000000016 */
        /* <DEDUP_REMOVED lines=8> */
[----:B------:R-:W-:-:S07]  /*3090*/  FFMA R21, R21, R15, R4 ;  /* 0x0000000f15157223 */ /* 0x000fce0000000004 */
.L_x_30:
[----:B------:R-:W-:Y:S05]  /*30a0*/  BRA.U !UP1, `(.L_x_29) ;  /* 0x0000000109987547 */ /* 0x000fea000b800000 */
[----:B------:R-:W1:Y:S01]  /*30b0*/  LDCU UR12, c[0x0][0x3a8] ;  /* 0x00007500ff0c77ac */ /* 0x000e620008000800 */
[----:B------:R-:W-:Y:S02]  /*30c0*/  UISETP.NE.AND UP0, UPT, UR17, 0x1, UPT ;  /* 0x000000011100788c */ /* 0x000fe4000bf05270 */
[----:B-1----:R-:W-:-:S04]  /*30d0*/  ULOP3.LUT UR12, UR12, 0x1, URZ, 0xc0, !UPT ;  /* 0x000000010c0c7892 */ /* 0x002fc8000f8ec0ff */
[----:B------:R-:W-:-:S03]  /*30e0*/  UISETP.NE.U32.AND UP1, UPT, UR12, 0x1, UPT ;  /* 0x000000010c00788c */ /* 0x000fc6000bf25070 */
[----:B------:R-:W-:Y:S08]  /*30f0*/  BRA.U !UP0, `(.L_x_31) ;  /* 0x0000000108507547 */ /* 0x000ff0000b800000 */
[----:B---3--:R-:W1:Y:S01]  /*3100*/  LDC R8, c[0x0][0x3ac] ;  /* 0x0000eb00ff087b82 */ /* 0x008e620000000800 */
[----:B------:R-:W-:-:S04]  /*3110*/  UIMAD UR12, UR8, UR6, UR5 ;  /* 0x00000006080c72a4 */ /* 0x000fc8000f8e0205 */
[----:B------:R-:W-:-:S04]  /*3120*/  ULEA UR12, UR12, UR10, 0x4 ;  /* 0x0000000a0c0c7291 */ /* 0x000fc8000f8e20ff */
[----:B------:R-:W-:Y:S01]  /*3130*/  ULEA UR13, UR8, UR12, 0x4 ;  /* 0x0000000c080d7291 */ /* 0x000fe2000f8e20ff */
[----:B-1----:R-:W-:Y:S01]  /*3140*/  IMAD R4, R8, UR6, R3 ;  /* 0x0000000608047c24 */ /* 0x002fe2000f8e0203 */
[----:B------:R-:W-:-:S04]  /*3150*/  UIADD3 UR6, UPT, UPT, UR6, 0x2, URZ ;  /* 0x0000000206067890 */ /* 0x000fc8000fffe0ff */
[----:B--2---:R-:W-:Y:S02]  /*3160*/  LEA R13, R4, UR11, 0x2 ;  /* 0x0000000b040d7c11 */ /* 0x004fe4000f8e10ff */
[----:B------:R-:W-:Y:S02]  /*3170*/  LDS.128 R4, [UR12] ;  /* 0x0000000cff047984 */ /* 0x000fe40008000c00 */
[----:B0-----:R-:W-:Y:S02]  /*3180*/  LEA R12, R8, R13, 0x2 ;  /* 0x0000000d080c7211 */ /* 0x001fe400078e10ff */
[----:B------:R-:W0:Y:S04]  /*3190*/  LDS R13, [R13] ;  /* 0x000000000d0d7984 */ /* 0x000e280000000800 */
[----:B------:R-:W-:Y:S04]  /*31a0*/  LDS.128 R8, [UR13] ;  /* 0x0000000dff087984 */ /* 0x000fe80008000c00 */
[----:B------:R-:W1:Y:S01]  /*31b0*/  LDS R12, [R12] ;  /* 0x000000000c0c7984 */ /* 0x000e620000000800 */
        /* <DEDUP_REMOVED lines=8> */
.L_x_31:
[----:B------:R-:W-:Y:S05]  /*3240*/  BRA.U UP1, `(.L_x_29) ;  /* 0x0000000101307547 */ /* 0x000fea000b800000 */
[----:B------:R-:W1:Y:S01]  /*3250*/  LDCU UR13, c[0x0][0x3ac] ;  /* 0x00007580ff0d77ac */ /* 0x000e620008000800 */
[----:B------:R-:W-:-:S04]  /*3260*/  UIMAD UR12, UR8, UR6, UR5 ;  /* 0x00000006080c72a4 */ /* 0x000fc8000f8e0205 */
[----:B------:R-:W-:Y:S01]  /*3270*/  ULEA UR12, UR12, UR10, 0x4 ;  /* 0x0000000a0c0c7291 */ /* 0x000fe2000f8e20ff */
[----:B-1----:R-:W-:-:S05]  /*3280*/  MOV R4, UR13 ;  /* 0x0000000d00047c02 */ /* 0x002fca0008000f00 */
[----:B------:R-:W-:-:S05]  /*3290*/  IMAD R4, R4, UR6, R3 ;  /* 0x0000000604047c24 */ /* 0x000fca000f8e0203 */
[----:B---3--:R-:W-:Y:S02]  /*32a0*/  LEA R8, R4, UR11, 0x2 ;  /* 0x0000000b04087c11 */ /* 0x008fe4000f8e10ff */
[----:B------:R-:W-:Y:S04]  /*32b0*/  LDS.128 R4, [UR12] ;  /* 0x0000000cff047984 */ /* 0x000fe80008000c00 */
[----:B------:R-:W1:Y:S02]  /*32c0*/  LDS R9, [R8] ;  /* 0x0000000008097984 */ /* 0x000e640000000800 */
[C---:B-1----:R-:W-:Y:S01]  /*32d0*/  FFMA R18, R9.reuse, R4, R18 ;  /* 0x0000000409127223 */ /* 0x042fe20000000012 */
[C---:B------:R-:W-:Y:S01]  /*32e0*/  FFMA R20, R9.reuse, R5, R20 ;  /* 0x0000000509147223 */ /* 0x040fe20000000014 */
[C---:B------:R-:W-:Y:S01]  /*32f0*/  FFMA R22, R9.reuse, R6, R22 ;  /* 0x0000000609167223 */ /* 0x040fe20000000016 */
[----:B------:R-:W-:-:S07]  /*3300*/  FFMA R21, R9, R7, R21 ;  /* 0x0000000709157223 */ /* 0x000fce0000000015 */
.L_x_29:
[----:B------:R-:W1:Y:S01]  /*3310*/  LDC.64 R4, c[0x0][0x3b8] ;  /* 0x0000ee00ff047b82 */ /* 0x000e620000000a00 */
[----:B------:R-:W-:-:S04]  /*3320*/  IADD3 R6, PT, PT, R0, UR5, RZ ;  /* 0x0000000500067c10 */ /* 0x000fc8000fffe0ff */
[----:B------:R-:W-:-:S05]  /*3330*/  SHF.L.U32 R7, R6, 0x2, RZ ;  /* 0x0000000206077819 */ /* 0x000fca00000006ff */
[----:B-1----:R-:W-:-:S05]  /*3340*/  IMAD.WIDE R4, R7, 0x4, R4 ;  /* 0x0000000407047825 */ /* 0x002fca00078e0204 */
[----:B------:R-:W4:Y:S04]  /*3350*/  LDG.E R6, desc[UR14][R4.64] ;  /* 0x0000000e04067981 */ /* 0x000f28000c1e1900 */
[----:B---3--:R-:W3:Y:S04]  /*3360*/  LDG.E R8, desc[UR14][R4.64+0x4] ;  /* 0x0000040e04087981 */ /* 0x008ee8000c1e1900 */
[----:B------:R-:W5:Y:S04]  /*3370*/  LDG.E R10, desc[UR14][R4.64+0x8] ;  /* 0x0000080e040a7981 */ /* 0x000f68000c1e1900 */
[----:B0-2---:R-:W2:Y:S01]  /*3380*/  LDG.E R12, desc[UR14][R4.64+0xc] ;  /* 0x00000c0e040c7981 */ /* 0x005ea2000c1e1900 */
[----:B------:R-:W-:-:S04]  /*3390*/  UIADD3 UR5, UPT, UPT, UR5, 0x1, URZ ;  /* 0x0000000105057890 */ /* 0x000fc8000fffe0ff */
[----:B------:R-:W-:Y:S01]  /*33a0*/  UISETP.NE.AND UP0, UPT, UR5, UR8, UPT ;  /* 0x000000080500728c */ /* 0x000fe2000bf05270 */
[C---:B----4-:R-:W-:Y:S01]  /*33b0*/  FMUL R7, R17.reuse, R6 ;  /* 0x0000000611077220 */ /* 0x050fe20000400000 */
[----:B---3--:R-:W-:-:S03]  /*33c0*/  FMUL R9, R17, R8 ;  /* 0x0000000811097220 */ /* 0x008fc60000400000 */
[C---:B------:R-:W-:Y:S01]  /*33d0*/  FFMA R7, R16.reuse, R18, R7 ;  /* 0x0000001210077223 */ /* 0x040fe20000000007 */
[----:B-----5:R-:W-:Y:S01]  /*33e0*/  FMUL R11, R17, R10 ;  /* 0x0000000a110b7220 */ /* 0x020fe20000400000 */
[----:B------:R-:W-:-:S03]  /*33f0*/  FFMA R9, R16, R20, R9 ;  /* 0x0000001410097223 */ /* 0x000fc60000000009 */
[----:B------:R0:W-:Y:S01]  /*3400*/  STG.E desc[UR14][R4.64], R7 ;  /* 0x0000000704007986 */ /* 0x0001e2000c10190e */
[----:B--2---:R-:W-:Y:S01]  /*3410*/  FMUL R12, R17, R12 ;  /* 0x0000000c110c7220 */ /* 0x004fe20000400000 */
[C---:B------:R-:W-:Y:S02]  /*3420*/  FFMA R11, R16.reuse, R22, R11 ;  /* 0x00000016100b7223 */ /* 0x040fe4000000000b */
[----:B------:R0:W-:Y:S01]  /*3430*/  STG.E desc[UR14][R4.64+0x4], R9 ;  /* 0x0000040904007986 */ /* 0x0001e2000c10190e */
[----:B------:R-:W-:-:S03]  /*3440*/  FFMA R21, R16, R21, R12 ;  /* 0x0000001510157223 */ /* 0x000fc6000000000c */
[----:B------:R0:W-:Y:S04]  /*3450*/  STG.E desc[UR14][R4.64+0x8], R11 ;  /* 0x0000080b04007986 */ /* 0x0001e8000c10190e */
[----:B------:R0:W-:Y:S01]  /*3460*/  STG.E desc[UR14][R4.64+0xc], R21 ;  /* 0x00000c1504007986 */ /* 0x0001e2000c10190e */
[----:B------:R-:W-:Y:S05]  /*3470*/  BRA.U !UP0, `(.L_x_25) ;  /* 0x0000000508e87547 */ /* 0x000fea000b800000 */
[----:B------:R-:W-:Y:S05]  /*3480*/  BRA `(.L_x_32) ;  /* 0xfffffff4001c7947 */ /* 0x000fea000383ffff */
.L_x_26:
[----:B------:R-:W-:-:S04]  /*3490*/  UIADD3 UR5, UPT, UPT, UR8, -0x1, URZ ;  /* 0xffffffff08057890 */ /* 0x000fc8000fffe0ff */
[----:B------:R-:W-:-:S03]  /*34a0*/  UISETP.GE.U32.AND UP0, UPT, UR5, 0x3, UPT ;  /* 0x000000030500788c */ /* 0x000fc6000bf06070 */
[----:B------:R-:W-:-:S06]  /*34b0*/  UMOV UR5, URZ ;  /* 0x000000ff00057c82 */ /* 0x000fcc0008000000 */
[----:B------:R-:W-:Y:S05]  /*34c0*/  BRA.U !UP0, `(.L_x_33) ;  /* 0x0000000108ec7547 */ /* 0x000fea000b800000 */
[----:B------:R-:W-:Y:S01]  /*34d0*/  FMUL R6, RZ, R16 ;  /* 0x00000010ff067220 */ /* 0x000fe20000400000 */
[----:B------:R-:W-:Y:S01]  /*34e0*/  ULOP3.LUT UR6, UR8, 0x1ffffffc, URZ, 0xc0, !UPT ;  /* 0x1ffffffc08067892 */ /* 0x000fe2000f8ec0ff */
[----:B------:R-:W-:-:S11]  /*34f0*/  UMOV UR5, URZ ;  /* 0x000000ff00057c82 */ /* 0x000fd60008000000 */
.L_x_34:
[----:B0-----:R-:W4:Y:S01]  /*3500*/  LDC.64 R4, c[0x0][0x3b8] ;  /* 0x0000ee00ff047b82 */ /* 0x001f220000000a00 */
[----:B------:R-:W-:-:S04]  /*3510*/  IADD3 R7, PT, PT, R0, UR5, RZ ;  /* 0x0000000500077c10 */ /* 0x000fc8000fffe0ff */
[----:B------:R-:W-:-:S05]  /*3520*/  SHF.L.U32 R7, R7, 0x2, RZ ;  /* 0x0000000207077819 */ /* 0x000fca00000006ff */
[----:B----4-:R-:W-:-:S05]  /*3530*/  IMAD.WIDE R4, R7, 0x4, R4 ;  /* 0x0000000407047825 */ /* 0x010fca00078e0204 */
[----:B-1----:R-:W4:Y:S04]  /*3540*/  LDG.E R10, desc[UR14][R4.64] ;  /* 0x0000000e040a7981 */ /* 0x002f28000c1e1900 */
[----:B------:R-:W5:Y:S04]  /*3550*/  LDG.E R15, desc[UR14][R4.64+0x14] ;  /* 0x0000140e040f7981 */ /* 0x000f68000c1e1900 */
[----:B0-2---:R-:W2:Y:S04]  /*3560*/  LDG.E R12, desc[UR14][R4.64+0x4] ;  /* 0x0000040e040c7981 */ /* 0x005ea8000c1e1900 */
[----:B------:R-:W2:Y:S04]  /*3570*/  LDG.E R37, desc[UR14][R4.64+0x8] ;  /* 0x0000080e04257981 */ /* 0x000ea8000c1e1900 */
[----:B------:R-:W2:Y:S04]  /*3580*/  LDG.E R21, desc[UR14][R4.64+0xc] ;  /* 0x00000c0e04157981 */ /* 0x000ea8000c1e1900 */
[----:B------:R-:W2:Y:S04]  /*3590*/  LDG.E R19, desc[UR14][R4.64+0x10] ;  /* 0x0000100e04137981 */ /* 0x000ea8000c1e1900 */
[----:B---3--:R-:W3:Y:S04]  /*35a0*/  LDG.E R8, desc[UR14][R4.64+0x18] ;  /* 0x0000180e04087981 */ /* 0x008ee8000c1e1900 */
[----:B------:R-:W3:Y:S04]  /*35b0*/  LDG.E R7, desc[UR14][R4.64+0x1c] ;  /* 0x00001c0e04077981 */ /* 0x000ee8000c1e1900 */
[----:B------:R-:W3:Y:S04]  /*35c0*/  LDG.E R13, desc[UR14][R4.64+0x20] ;  /* 0x0000200e040d7981 */ /* 0x000ee8000c1e1900 */
[----:B------:R-:W3:Y:S04]  /*35d0*/  LDG.E R11, desc[UR14][R4.64+0x24] ;  /* 0x0000240e040b7981 */ /* 0x000ee8000c1e1900 */
[----:B------:R-:W3:Y:S04]  /*35e0*/  LDG.E R9, desc[UR14][R4.64+0x28] ;  /* 0x0000280e04097981 */ /* 0x000ee8000c1e1900 */
[----:B------:R-:W3:Y:S04]  /*35f0*/  LDG.E R23, desc[UR14][R4.64+0x30] ;  /* 0x0000300e04177981 */ /* 0x000ee8000c1e1900 */
[----:B------:R-:W3:Y:S04]  /*3600*/  LDG.E R31, desc[UR14][R4.64+0x34] ;  /* 0x0000340e041f7981 */ /* 0x000ee8000c1e1900 */
[----:B------:R-:W3:Y:S04]  /*3610*/  LDG.E R27, desc[UR14][R4.64+0x38] ;  /* 0x0000380e041b7981 */ /* 0x000ee8000c1e1900 */
[----:B------:R-:W3:Y:S01]  /*3620*/  LDG.E R25, desc[UR14][R4.64+0x3c] ;  /* 0x00003c0e04197981 */ /* 0x000ee2000c1e1900 */
[----:B----4-:R-:W-:-:S03]  /*3630*/  FFMA R33, R17, R10, R6 ;  /* 0x0000000a11217223 */ /* 0x010fc60000000006 */
[----:B------:R-:W4:Y:S01]  /*3640*/  LDG.E R10, desc[UR14][R4.64+0x2c] ;  /* 0x00002c0e040a7981 */ /* 0x000f22000c1e1900 */
[----:B-----5:R-:W-:-:S03]  /*3650*/  FFMA R15, R17, R15, R6 ;  /* 0x0000000f110f7223 */ /* 0x020fc60000000006 */
[----:B------:R3:W-:Y:S01]  /*3660*/  STG.E desc[UR14][R4.64], R33 ;  /* 0x0000002104007986 */ /* 0x0007e2000c10190e */
[----:B--2---:R-:W-:-:S03]  /*3670*/  FFMA R35, R17, R12, R6 ;  /* 0x0000000c11237223 */ /* 0x004fc60000000006 */
[----:B------:R4:W-:Y:S01]  /*3680*/  STG.E desc[UR14][R4.64+0x14], R15 ;  /* 0x0000140f04007986 */ /* 0x0009e2000c10190e */
[C-C-:B------:R-:W-:Y:S01]  /*3690*/  FFMA R37, R17.reuse, R37, R6.reuse ;  /* 0x0000002511257223 */ /* 0x140fe20000000006 */
[C-C-:B------:R-:W-:Y:S01]  /*36a0*/  FFMA R21, R17.reuse, R21, R6.reuse ;  /* 0x0000001511157223 */ /* 0x140fe20000000006 */
[C-C-:B------:R-:W-:Y:S01]  /*36b0*/  FFMA R19, R17.reuse, R19, R6.reuse ;  /* 0x0000001311137223 */ /* 0x140fe20000000006 */
[C-C-:B---3--:R-:W-:Y:S01]  /*36c0*/  FFMA R33, R17.reuse, R8, R6.reuse ;  /* 0x0000000811217223 */ /* 0x148fe20000000006 */
[C-C-:B------:R-:W-:Y:S01]  /*36d0*/  FFMA R7, R17.reuse, R7, R6.reuse ;  /* 0x0000000711077223 */ /* 0x140fe20000000006 */
[C-C-:B------:R-:W-:Y:S01]  /*36e0*/  FFMA R13, R17.reuse, R13, R6.reuse ;  /* 0x0000000d110d7223 */ /* 0x140fe20000000006 */
[C-C-:B------:R-:W-:Y:S01]  /*36f0*/  FFMA R11, R17.reuse, R11, R6.reuse ;  /* 0x0000000b110b7223 */ /* 0x140fe20000000006 */
[C-C-:B------:R-:W-:Y:S01]  /*3700*/  FFMA R9, R17.reuse, R9, R6.reuse ;  /* 0x0000000911097223 */ /* 0x140fe20000000006 */
[C-C-:B------:R-:W-:Y:S01]  /*3710*/  FFMA R23, R17.reuse, R23, R6.reuse ;  /* 0x0000001711177223 */ /* 0x140fe20000000006 */
[C-C-:B------:R-:W-:Y:S01]  /*3720*/  FFMA R31, R17.reuse, R31, R6.reuse ;  /* 0x0000001f111f7223 */ /* 0x140fe20000000006 */
[C-C-:B------:R-:W-:Y:S01]  /*3730*/  FFMA R27, R17.reuse, R27, R6.reuse ;  /* 0x0000001b111b7223 */ /* 0x140fe20000000006 */
[----:B------:R-:W-:Y:S01]  /*3740*/  FFMA R25, R17, R25, R6 ;  /* 0x0000001911197223 */ /* 0x000fe20000000006 */
[----:B------:R0:W-:Y:S04]  /*3750*/  STG.E desc[UR14][R4.64+0x4], R35 ;  /* 0x0000042304007986 */ /* 0x0001e8000c10190e */
        /* <DEDUP_REMOVED lines=11> */
[----:B------:R0:W-:Y:S01]  /*3810*/  STG.E desc[UR14][R4.64+0x3c], R25 ;  /* 0x00003c1904007986 */ /* 0x0001e2000c10190e */
[----:B------:R-:W-:-:S04]  /*3820*/  UIADD3 UR5, UPT, UPT, UR5, 0x4, URZ ;  /* 0x0000000405057890 */ /* 0x000fc8000fffe0ff */
[----:B------:R-:W-:Y:S01]  /*3830*/  UISETP.NE.AND UP0, UPT, UR5, UR6, UPT ;  /* 0x000000060500728c */ /* 0x000fe2000bf05270 */
[----:B----4-:R-:W-:-:S05]  /*3840*/  FFMA R15, R17, R10, R6 ;  /* 0x0000000a110f7223 */ /* 0x010fca0000000006 */
[----:B------:R0:W-:Y:S03]  /*3850*/  STG.E desc[UR14][R4.64+0x2c], R15 ;  /* 0x00002c0f04007986 */ /* 0x0001e6000c10190e */
[----:B------:R-:W-:Y:S05]  /*3860*/  BRA.U UP0, `(.L_x_34) ;  /* 0xfffffffd00247547 */ /* 0x000fea000b83ffff */
[----:B------:R-:W-:-:S05]  /*3870*/  UMOV UR5, UR6 ;  /* 0x0000000600057c82 */ /* 0x000fca0008000000 */
.L_x_33:
[----:B------:R-:W-:-:S04]  /*3880*/  ULOP3.LUT UR12, UR8, 0x3, URZ, 0xc0, !UPT ;  /* 0x00000003080c7892 */ /* 0x000fc8000f8ec0ff */
[----:B------:R-:W-:-:S09]  /*3890*/  UISETP.NE.AND UP0, UPT, UR12, URZ, UPT ;  /* 0x000000ff0c00728c */ /* 0x000fd2000bf05270 */
[----:B------:R-:W-:Y:S05]  /*38a0*/  BRA.U !UP0, `(.L_x_25) ;  /* 0x0000000108dc7547 */ /* 0x000fea000b800000 */
[----:B------:R-:W-:Y:S02]  /*38b0*/  UISETP.NE.AND UP0, UPT, UR12, 0x1, UPT ;  /* 0x000000010c00788c */ /* 0x000fe4000bf05270 */
[----:B------:R-:W-:-:S04]  /*38c0*/  ULOP3.LUT UR6, UR8, 0x1, URZ, 0xc0, !UPT ;  /* 0x0000000108067892 */ /* 0x000fc8000f8ec0ff */
[----:B------:R-:W-:-:S03]  /*38d0*/  UISETP.NE.U32.AND UP1, UPT, UR6, 0x1, UPT ;  /* 0x000000010600788c */ /* 0x000fc6000bf25070 */
[----:B------:R-:W-:Y:S08]  /*38e0*/  BRA.U !UP0, `(.L_x_35) ;  /* 0x0000000108787547 */ /* 0x000ff0000b800000 */
[----:B0-----:R-:W0:Y:S01]  /*38f0*/  LDC.64 R4, c[0x0][0x3b8] ;  /* 0x0000ee00ff047b82 */ /* 0x001e220000000a00 */
[----:B------:R-:W-:-:S04]  /*3900*/  IADD3 R6, PT, PT, R0, UR5, RZ ;  /* 0x0000000500067c10 */ /* 0x000fc8000fffe0ff */
[----:B------:R-:W-:-:S05]  /*3910*/  SHF.L.U32 R7, R6, 0x2, RZ ;  /* 0x0000000206077819 */ /* 0x000fca00000006ff */
[----:B0-----:R-:W-:-:S05]  /*3920*/  IMAD.WIDE R4, R7, 0x4, R4 ;  /* 0x0000000407047825 */ /* 0x001fca00078e0204 */
[----:B------:R-:W4:Y:S04]  /*3930*/  LDG.E R6, desc[UR14][R4.64] ;  /* 0x0000000e04067981 */ /* 0x000f28000c1e1900 */
[----:B-1-3--:R-:W3:Y:S04]  /*3940*/  LDG.E R8, desc[UR14][R4.64+0x4] ;  /* 0x0000040e04087981 */ /* 0x00aee8000c1e1900 */
[----:B------:R-:W5:Y:S04]  /*3950*/  LDG.E R10, desc[UR14][R4.64+0x8] ;  /* 0x0000080e040a7981 */ /* 0x000f68000c1e1900 */
[----:B--2---:R-:W2:Y:S04]  /*3960*/  LDG.E R12, desc[UR14][R4.64+0xc] ;  /* 0x00000c0e040c7981 */ /* 0x004ea8000c1e1900 */
[----:B------:R-:W2:Y:S04]  /*3970*/  LDG.E R14, desc[UR14][R4.64+0x10] ;  /* 0x0000100e040e7981 */ /* 0x000ea8000c1e1900 */
[----:B------:R-:W2:Y:S04]  /*3980*/  LDG.E R18, desc[UR14][R4.64+0x14] ;  /* 0x0000140e04127981 */ /* 0x000ea8000c1e1900 */
[----:B------:R-:W2:Y:S04]  /*3990*/  LDG.E R20, desc[UR14][R4.64+0x18] ;  /* 0x0000180e04147981 */ /* 0x000ea8000c1e1900 */
[----:B------:R-:W2:Y:S01]  /*39a0*/  LDG.E R22, desc[UR14][R4.64+0x1c] ;  /* 0x00001c0e04167981 */ /* 0x000ea2000c1e1900 */
[----:B------:R-:W-:Y:S01]  /*39b0*/  FMUL R23, RZ, R16 ;  /* 0x00000010ff177220 */ /* 0x000fe20000400000 */
[----:B------:R-:W-:-:S03]  /*39c0*/  UIADD3 UR5, UPT, UPT, UR5, 0x2, URZ ;  /* 0x0000000205057890 */ /* 0x000fc6000fffe0ff */
[C-C-:B----4-:R-:W-:Y:S01]  /*39d0*/  FFMA R7, R17.reuse, R6, R23.reuse ;  /* 0x0000000611077223 */ /* 0x150fe20000000017 */
[----:B---3--:R-:W-:-:S04]  /*39e0*/  FFMA R9, R17, R8, R23 ;  /* 0x0000000811097223 */ /* 0x008fc80000000017 */
[----:B------:R4:W-:Y:S01]  /*39f0*/  STG.E desc[UR14][R4.64], R7 ;  /* 0x0000000704007986 */ /* 0x0009e2000c10190e */
[----:B-----5:R-:W-:-:S03]  /*3a00*/  FFMA R11, R17, R10, R23 ;  /* 0x0000000a110b7223 */ /* 0x020fc60000000017 */
[----:B------:R4:W-:Y:S01]  /*3a10*/  STG.E desc[UR14][R4.64+0x4], R9 ;  /* 0x0000040904007986 */ /* 0x0009e2000c10190e */
[----:B--2---:R-:W-:-:S03]  /*3a20*/  FFMA R13, R17, R12, R23 ;  /* 0x0000000c110d7223 */ /* 0x004fc60000000017 */
[----:B------:R4:W-:Y:S01]  /*3a30*/  STG.E desc[UR14][R4.64+0x8], R11 ;  /* 0x0000080b04007986 */ /* 0x0009e2000c10190e */
[----:B------:R-:W-:-:S03]  /*3a40*/  FFMA R15, R17, R14, R23 ;  /* 0x0000000e110f7223 */ /* 0x000fc60000000017 */
[----:B------:R4:W-:Y:S01]  /*3a50*/  STG.E desc[UR14][R4.64+0xc], R13 ;  /* 0x00000c0d04007986 */ /* 0x0009e2000c10190e */
[----:B------:R-:W-:-:S03]  /*3a60*/  FFMA R19, R17, R18, R23 ;  /* 0x0000001211137223 */ /* 0x000fc60000000017 */
[----:B------:R4:W-:Y:S01]  /*3a70*/  STG.E desc[UR14][R4.64+0x10], R15 ;  /* 0x0000100f04007986 */ /* 0x0009e2000c10190e */
[----:B------:R-:W-:-:S03]  /*3a80*/  FFMA R21, R17, R20, R23 ;  /* 0x0000001411157223 */ /* 0x000fc60000000017 */
[----:B------:R4:W-:Y:S01]  /*3a90*/  STG.E desc[UR14][R4.64+0x14], R19 ;  /* 0x0000141304007986 */ /* 0x0009e2000c10190e */
[----:B------:R-:W-:-:S03]  /*3aa0*/  FFMA R23, R17, R22, R23 ;  /* 0x0000001611177223 */ /* 0x000fc60000000017 */
[----:B------:R4:W-:Y:S04]  /*3ab0*/  STG.E desc[UR14][R4.64+0x18], R21 ;  /* 0x0000181504007986 */ /* 0x0009e8000c10190e */
[----:B------:R4:W-:Y:S02]  /*3ac0*/  STG.E desc[UR14][R4.64+0x1c], R23 ;  /* 0x00001c1704007986 */ /* 0x0009e4000c10190e */
.L_x_35:
[----:B------:R-:W-:Y:S05]  /*3ad0*/  BRA.U UP1, `(.L_x_25) ;  /* 0x0000000101507547 */ /* 0x000fea000b800000 */
[----:B0---4-:R-:W0:Y:S01]  /*3ae0*/  LDC.64 R6, c[0x0][0x3b8] ;  /* 0x0000ee00ff067b82 */ /* 0x011e220000000a00 */
[----:B------:R-:W-:-:S04]  /*3af0*/  IADD3 R4, PT, PT, R0, UR5, RZ ;  /* 0x0000000500047c10 */ /* 0x000fc8000fffe0ff */
[----:B------:R-:W-:-:S05]  /*3b00*/  SHF.L.U32 R5, R4, 0x2, RZ ;  /* 0x0000000204057819 */ /* 0x000fca00000006ff */
[----:B0-----:R-:W-:-:S05]  /*3b10*/  IMAD.WIDE R6, R5, 0x4, R6 ;  /* 0x0000000405067825 */ /* 0x001fca00078e0206 */
[----:B------:R-:W4:Y:S04]  /*3b20*/  LDG.E R4, desc[UR14][R6.64] ;  /* 0x0000000e06047981 */ /* 0x000f28000c1e1900 */
[----:B-1-3--:R-:W3:Y:S04]  /*3b30*/  LDG.E R8, desc[UR14][R6.64+0x4] ;  /* 0x0000040e06087981 */ /* 0x00aee8000c1e1900 */
[----:B------:R-:W5:Y:S04]  /*3b40*/  LDG.E R10, desc[UR14][R6.64+0x8] ;  /* 0x0000080e060a7981 */ /* 0x000f68000c1e1900 */
[----:B--2---:R-:W2:Y:S01]  /*3b50*/  LDG.E R12, desc[UR14][R6.64+0xc] ;  /* 0x00000c0e060c7981 */ /* 0x004ea2000c1e1900 */
[C---:B----4-:R-:W-:Y:S01]  /*3b60*/  FMUL R5, R17.reuse, R4 ;  /* 0x0000000411057220 */ /* 0x050fe20000400000 */
[----:B---3--:R-:W-:-:S03]  /*3b70*/  FMUL R9, R17, R8 ;  /* 0x0000000811097220 */ /* 0x008fc60000400000 */
[----:B------:R-:W-:Y:S01]  /*3b80*/  FFMA R5, RZ, R16, R5 ;  /* 0x00000010ff057223 */ /* 0x000fe20000000005 */
[----:B-----5:R-:W-:Y:S01]  /*3b90*/  FMUL R11, R17, R10 ;  /* 0x0000000a110b7220 */ /* 0x020fe20000400000 */
[----:B------:R-:W-:-:S03]  /*3ba0*/  FFMA R9, RZ, R16, R9 ;  /* 0x00000010ff097223 */ /* 0x000fc60000000009 */
[----:B------:R0:W-:Y:S01]  /*3bb0*/  STG.E desc[UR14][R6.64], R5 ;  /* 0x0000000506007986 */ /* 0x0001e2000c10190e */
[----:B--2---:R-:W-:Y:S01]  /*3bc0*/  FMUL R17, R17, R12 ;  /* 0x0000000c11117220 */ /* 0x004fe20000400000 */
[-C--:B------:R-:W-:Y:S02]  /*3bd0*/  FFMA R11, RZ, R16.reuse, R11 ;  /* 0x00000010ff0b7223 */ /* 0x080fe4000000000b */
[----:B------:R0:W-:Y:S01]  /*3be0*/  STG.E desc[UR14][R6.64+0x4], R9 ;  /* 0x0000040906007986 */ /* 0x0001e2000c10190e */
[----:B------:R-:W-:-:S03]  /*3bf0*/  FFMA R17, RZ, R16, R17 ;  /* 0x00000010ff117223 */ /* 0x000fc60000000011 */
[----:B------:R0:W-:Y:S04]  /*3c00*/  STG.E desc[UR14][R6.64+0x8], R11 ;  /* 0x0000080b06007986 */ /* 0x0001e8000c10190e */
[----:B------:R0:W-:Y:S02]  /*3c10*/  STG.E desc[UR14][R6.64+0xc], R17 ;  /* 0x00000c1106007986 */ /* 0x0001e4000c10190e */
.L_x_25:
[----:B------:R-:W5:Y:S01]  /*3c20*/  LDCU UR5, c[0x0][0x3a0] ;  /* 0x00007400ff0577ac */ /* 0x000f620008000800 */
[----:B------:R-:W-:-:S04]  /*3c30*/  UIADD3 UR4, UPT, UPT, UR4, 0x1, URZ ;  /* 0x0000000104047890 */ /* 0x000fc8000fffe0ff */
[----:B-----5:R-:W-:Y:S01]  /*3c40*/  UISETP.NE.AND UP0, UPT, UR4, UR5, UPT ;  /* 0x000000050400728c */ /* 0x020fe2000bf05270 */
[----:B------:R-:W-:Y:S08]  /*3c50*/  BAR.SYNC.DEFER_BLOCKING 0x0 ;  /* 0x0000000000007b1d */ /* 0x000ff00000010000 */
[----:B------:R-:W-:Y:S05]  /*3c60*/  BRA.U UP0, `(.L_x_36) ;  /* 0xffffffcd007c7547 */ /* 0x000fea000b83ffff */
[----:B------:R-:W-:Y:S05]  /*3c70*/  EXIT ;  /* 0x000000000000794d */ /* 0x000fea0003800000 */
.L_x_37:
[----:B------:R-:W-:-:S00]  /*3c80*/  BRA `(.L_x_37) ;  /* 0xfffffffc00fc7947 */ /* 0x000fc0000383ffff */
[----:B------:R-:W-:-:S00]  /*3c90*/  NOP ;  /* 0x0000000000007918 */ /* 0x000fc00000000000 */
        /* <DEDUP_REMOVED lines=14> */
.L_x_38:


//--------------------- .nv.shared._Z22flash_attention_kernelPK6float4S1_S1_iiiiiifPf --------------------------
	.section	.nv.shared._Z22flash_attention_kernelPK6float4S1_S1_iiiiiifPf,"aw",@nobits
	.sectionflags	@""
	.align	16
	.zero		1024


//--------------------- .nv.shared.reserved.0     --------------------------
	.section	.nv.shared.reserved.0,"aw",@nobits
	.weak		__nv_reservedSMEM_offset_0_alias
	.size		__nv_reservedSMEM_offset_0_alias, 0, 64
	.other		__nv_reservedSMEM_offset_0_alias,@"STO_CUDA_RESERVED_SHARED STV_DEFAULT"
__nv_reservedSMEM_offset_0_alias:
	.zero		0
	.zero		64


//--------------------- .nv.constant0._Z22flash_attention_kernelPK6float4S1_S1_iiiiiifPf --------------------------
	.section	.nv.constant0._Z22flash_attention_kernelPK6float4S1_S1_iiiiiifPf,"a",@progbits
	.sectionflags	@""
	.align	4
.nv.constant0._Z22flash_attention_kernelPK6float4S1_S1_iiiiiifPf:
	.zero		960


//--------------------- SYMBOLS --------------------------

	.type		.nv.reservedSmem.offset0,@object
	.size		.nv.reservedSmem.offset0,0x4
	.type		.nv.reservedSmem.cap,@object
	.size		.nv.reservedSmem.cap,0x4
